	.headerflags	@"EF_CUDA_TEXMODE_UNIFIED EF_CUDA_64BIT_ADDRESS EF_CUDA_ACCELERATORS EF_CUDA_SM90 EF_CUDA_VIRTUAL_SM(EF_CUDA_SM90)"
	.elftype	@"ET_EXEC"


//--------------------- .nv.info                  --------------------------
	.section	.nv.info,"",@"SHT_CUDA_INFO"
	.align	4


	//----- nvinfo : EIATTR_REGCOUNT
	.align		4
        /*0000*/ 	.byte	0x04, 0x2f
        /*0002*/ 	.short	(.L_3 - .L_2)
	.align		4
.L_2:
        /*0004*/ 	.word	index@(triton_poi_fused__native_batch_norm_legit_no_training_relu_threshold_backward_18)
        /*0008*/ 	.word	0x00000036


	//----- nvinfo : EIATTR_MIN_STACK_SIZE
	.align		4
.L_3:
        /*000c*/ 	.byte	0x04, 0x12
        /*000e*/ 	.short	(.L_5 - .L_4)
	.align		4
.L_4:
        /*0010*/ 	.word	index@(triton_poi_fused__native_batch_norm_legit_no_training_relu_threshold_backward_18)
        /*0014*/ 	.word	0x00000000


	//----- nvinfo : EIATTR_FRAME_SIZE
	.align		4
.L_5:
        /*0018*/ 	.byte	0x04, 0x11
        /*001a*/ 	.short	(.L_7 - .L_6)
	.align		4
.L_6:
        /*001c*/ 	.word	index@(triton_poi_fused__native_batch_norm_legit_no_training_relu_threshold_backward_18)
        /*0020*/ 	.word	0x00000000


	//----- nvinfo : EIATTR_MIN_STACK_SIZE
	.align		4
.L_7:
        /*0024*/ 	.byte	0x04, 0x12
        /*0026*/ 	.short	(.L_9 - .L_8)
	.align		4
.L_8:
        /*0028*/ 	.word	index@(triton_poi_fused__native_batch_norm_legit_no_training_relu_threshold_backward_18)
        /*002c*/ 	.word	0x00000000
.L_9:


//--------------------- .nv.info.triton_poi_fused__native_batch_norm_legit_no_training_relu_threshold_backward_18 --------------------------
	.section	.nv.info.triton_poi_fused__native_batch_norm_legit_no_training_relu_threshold_backward_18,"",@"SHT_CUDA_INFO"
	.sectionflags	@""
	.align	4


	//----- nvinfo : EIATTR_CUDA_API_VERSION
	.align		4
        /*0000*/ 	.byte	0x04, 0x37
        /*0002*/ 	.short	(.L_11 - .L_10)
.L_10:
        /*0004*/ 	.word	0x0000007c


	//----- nvinfo : EIATTR_KPARAM_INFO
	.align		4
.L_11:
        /*0008*/ 	.byte	0x04, 0x17
        /*000a*/ 	.short	(.L_13 - .L_12)
.L_12:
        /*000c*/ 	.word	0x00000000
        /*0010*/ 	.short	0x0008
        /*0012*/ 	.short	0x003c
        /*0014*/ 	.byte	0x00, 0xf0, 0x11, 0x00


	//----- nvinfo : EIATTR_KPARAM_INFO
	.align		4
.L_13:
        /*0018*/ 	.byte	0x04, 0x17
        /*001a*/ 	.short	(.L_15 - .L_14)
.L_14:
        /*001c*/ 	.word	0x00000000
        /*0020*/ 	.short	0x0007
        /*0022*/ 	.short	0x0038
        /*0024*/ 	.byte	0x00, 0xf0, 0x11, 0x00


	//----- nvinfo : EIATTR_KPARAM_INFO
	.align		4
.L_15:
        /*0028*/ 	.byte	0x04, 0x17
        /*002a*/ 	.short	(.L_17 - .L_16)
.L_16:
        /*002c*/ 	.word	0x00000000
        /*0030*/ 	.short	0x0006
        /*0032*/ 	.short	0x0030
        /*0034*/ 	.byte	0x00, 0xf4, 0x21, 0x00


	//----- nvinfo : EIATTR_KPARAM_INFO
	.align		4
.L_17:
        /*0038*/ 	.byte	0x04, 0x17
        /*003a*/ 	.short	(.L_19 - .L_18)
.L_18:
        /*003c*/ 	.word	0x00000000
        /*0040*/ 	.short	0x0005
        /*0042*/ 	.short	0x0028
        /*0044*/ 	.byte	0x00, 0xf4, 0x21, 0x00


	//----- nvinfo : EIATTR_KPARAM_INFO
	.align		4
.L_19:
        /*0048*/ 	.byte	0x04, 0x17
        /*004a*/ 	.short	(.L_21 - .L_20)
.L_20:
        /*004c*/ 	.word	0x00000000
        /*0050*/ 	.short	0x0004
        /*0052*/ 	.short	0x0020
        /*0054*/ 	.byte	0x00, 0xf4, 0x21, 0x00


	//----- nvinfo : EIATTR_KPARAM_INFO
	.align		4
.L_21:
        /*0058*/ 	.byte	0x04, 0x17
        /*005a*/ 	.short	(.L_23 - .L_22)
.L_22:
        /*005c*/ 	.word	0x00000000
        /*0060*/ 	.short	0x0003
        /*0062*/ 	.short	0x0018
        /*0064*/ 	.byte	0x00, 0xf4, 0x21, 0x00


	//----- nvinfo : EIATTR_KPARAM_INFO
	.align		4
.L_23:
        /*0068*/ 	.byte	0x04, 0x17
        /*006a*/ 	.short	(.L_25 - .L_24)
.L_24:
        /*006c*/ 	.word	0x00000000
        /*0070*/ 	.short	0x0002
        /*0072*/ 	.short	0x0010
        /*0074*/ 	.byte	0x00, 0xf4, 0x21, 0x00


	//----- nvinfo : EIATTR_KPARAM_INFO
	.align		4
.L_25:
        /*0078*/ 	.byte	0x04, 0x17
        /*007a*/ 	.short	(.L_27 - .L_26)
.L_26:
        /*007c*/ 	.word	0x00000000
        /*0080*/ 	.short	0x0001
        /*0082*/ 	.short	0x0008
        /*0084*/ 	.byte	0x00, 0xf4, 0x21, 0x00


	//----- nvinfo : EIATTR_KPARAM_INFO
	.align		4
.L_27:
        /*0088*/ 	.byte	0x04, 0x17
        /*008a*/ 	.short	(.L_29 - .L_28)
.L_28:
        /*008c*/ 	.word	0x00000000
        /*0090*/ 	.short	0x0000
        /*0092*/ 	.short	0x0000
        /*0094*/ 	.byte	0x00, 0xf4, 0x21, 0x00


	//----- nvinfo : EIATTR_SPARSE_MMA_MASK
	.align		4
.L_29:
        /*0098*/ 	.byte	0x03, 0x50
        /*009a*/ 	.short	0x0000


	//----- nvinfo : EIATTR_MAXREG_COUNT
	.align		4
        /*009c*/ 	.byte	0x03, 0x1b
        /*009e*/ 	.short	0x00ff


	//----- nvinfo : EIATTR_EXIT_INSTR_OFFSETS
	.align		4
        /*00a0*/ 	.byte	0x04, 0x1c
        /*00a2*/ 	.short	(.L_31 - .L_30)


	//   ....[0]....
.L_30:
        /*00a4*/ 	.word	0x00001f80


	//   ....[1]....
        /*00a8*/ 	.word	0x00001fa0


	//----- nvinfo : EIATTR_REQNTID
	.align		4
.L_31:
        /*00ac*/ 	.byte	0x04, 0x10
        /*00ae*/ 	.short	(.L_33 - .L_32)
.L_32:
        /*00b0*/ 	.word	0x00000100
        /*00b4*/ 	.word	0x00000001
        /*00b8*/ 	.word	0x00000001


	//----- nvinfo : EIATTR_CBANK_PARAM_SIZE
	.align		4
.L_33:
        /*00bc*/ 	.byte	0x03, 0x19
        /*00be*/ 	.short	0x0040


	//----- nvinfo : EIATTR_PARAM_CBANK
	.align		4
        /*00c0*/ 	.byte	0x04, 0x0a
        /*00c2*/ 	.short	(.L_35 - .L_34)
	.align		4
.L_34:
        /*00c4*/ 	.word	index@(.nv.constant0.triton_poi_fused__native_batch_norm_legit_no_training_relu_threshold_backward_18)
        /*00c8*/ 	.short	0x0210
        /*00ca*/ 	.short	0x0040


	//----- nvinfo : EIATTR_SW_WAR
	.align		4
.L_35:
        /*00cc*/ 	.byte	0x04, 0x36
        /*00ce*/ 	.short	(.L_37 - .L_36)
.L_36:
        /*00d0*/ 	.word	0x00000008
.L_37:


//--------------------- .nv.callgraph             --------------------------
	.section	.nv.callgraph,"",@"SHT_CUDA_CALLGRAPH"
	.align	4
	.sectionentsize	8
	.align		4
        /*0000*/ 	.word	0x00000000
	.align		4
        /*0004*/ 	.word	0xffffffff
	.align		4
        /*0008*/ 	.word	0x00000000
	.align		4
        /*000c*/ 	.word	0xfffffffe
	.align		4
        /*0010*/ 	.word	0x00000000
	.align		4
        /*0014*/ 	.word	0xfffffffd
	.align		4
        /*0018*/ 	.word	0x00000000
	.align		4
        /*001c*/ 	.word	0xfffffffc


//--------------------- .nv.constant4             --------------------------
	.section	.nv.constant4,"a",@progbits
	.align	8
	.align		8
.nv.constant4:
        /*0000*/ 	.dword	_$_str
	.align		8
        /*0008*/ 	.dword	_$_str_$_2


//--------------------- .text.triton_poi_fused__native_batch_norm_legit_no_training_relu_threshold_backward_18 --------------------------
	.section	.text.triton_poi_fused__native_batch_norm_legit_no_training_relu_threshold_backward_18,"ax",@progbits
	.sectionflags	@"SHF_BARRIERS=1"
	.align	128
        .global         triton_poi_fused__native_batch_norm_legit_no_training_relu_threshold_backward_18
        .type           triton_poi_fused__native_batch_norm_legit_no_training_relu_threshold_backward_18,@function
        .size           triton_poi_fused__native_batch_norm_legit_no_training_relu_threshold_backward_18,(.L_x_1 - triton_poi_fused__native_batch_norm_legit_no_training_relu_threshold_backward_18)
        .other          triton_poi_fused__native_batch_norm_legit_no_training_relu_threshold_backward_18,@"STO_CUDA_ENTRY STV_DEFAULT"
triton_poi_fused__native_batch_norm_legit_no_training_relu_threshold_backward_18:
.text.triton_poi_fused__native_batch_norm_legit_no_training_relu_threshold_backward_18:
[----:B------:R-:W0:Y:S01]  /*0000*/  LDC R1, c[0x0][0x28] ;  /* 0x00000a00ff017b82 */ /* 0x000e220000000800 */
[----:B------:R-:W1:Y:S07]  /*0010*/  S2R R0, SR_CTAID.Y ;  /* 0x0000000000007919 */ /* 0x000e6e0000002600 */
[----:B------:R-:W2:Y:S01]  /*0020*/  LDC.64 R42, c[0x0][0x220] ;  /* 0x00008800ff2a7b82 */ /* 0x000ea20000000a00 */
[----:B------:R-:W-:Y:S01]  /*0030*/  ULDC.64 UR6, c[0x0][0x208] ;  /* 0x0000820000067ab9 */ /* 0x000fe20000000a00 */
[----:B------:R-:W3:Y:S01]  /*0040*/  S2R R32, SR_TID.X ;  /* 0x0000000000207919 */ /* 0x000ee20000002100 */
[----:B------:R-:W4:Y:S05]  /*0050*/  S2R R5, SR_CTAID.X ;  /* 0x0000000000057919 */ /* 0x000f2a0000002500 */
[----:B------:R-:W5:Y:S08]  /*0060*/  LDC.64 R44, c[0x0][0x218] ;  /* 0x00008600ff2c7b82 */ /* 0x000f700000000a00 */
[----:B------:R-:W4:Y:S01]  /*0070*/  LDC.64 R46, c[0x0][0x210] ;  /* 0x00008400ff2e7b82 */ /* 0x000f220000000a00 */
[----:B------:R-:W-:-:S02]  /*0080*/  CS2R R20, SRZ ;  /* 0x0000000000147805 */ /* 0x000fc4000001ff00 */
[----:B------:R-:W-:Y:S02]  /*0090*/  CS2R R22, SRZ ;  /* 0x0000000000167805 */ /* 0x000fe4000001ff00 */
[----:B------:R-:W-:Y:S02]  /*00a0*/  CS2R R8, SRZ ;  /* 0x0000000000087805 */ /* 0x000fe4000001ff00 */
[----:B------:R-:W-:Y:S01]  /*00b0*/  CS2R R10, SRZ ;  /* 0x00000000000a7805 */ /* 0x000fe2000001ff00 */
[----:B------:R-:W-:Y:S01]  /*00c0*/  IMAD.MOV.U32 R34, RZ, RZ, 0x3e800000 ;  /* 0x3e800000ff227424 */ /* 0x000fe200078e00ff */
[----:B------:R-:W5:Y:S01]  /*00d0*/  LDC.64 R50, c[0x0][0x228] ;  /* 0x00008a00ff327b82 */ /* 0x000f620000000a00 */
[----:B-1----:R-:W-:Y:S01]  /*00e0*/  IMAD.SHL.U32 R33, R0, 0x40, RZ ;  /* 0x0000004000217824 */ /* 0x002fe200078e00ff */
[----:B------:R-:W-:Y:S01]  /*00f0*/  SHF.R.S32.HI R37, RZ, 0x19, R0 ;  /* 0x00000019ff257819 */ /* 0x000fe20000011400 */
[----:B---3--:R-:W-:-:S05]  /*0100*/  IMAD.SHL.U32 R38, R32, 0x10, RZ ;  /* 0x0000001020267824 */ /* 0x008fca00078e00ff */
[----:B------:R-:W-:-:S04]  /*0110*/  LOP3.LUT R38, R33, 0x30, R38, 0xf8, !PT ;  /* 0x0000003021267812 */ /* 0x000fc800078ef826 */
[----:B------:R-:W-:-:S04]  /*0120*/  SHF.R.S32.HI R3, RZ, 0x1f, R38 ;  /* 0x0000001fff037819 */ /* 0x000fc80000011426 */
[----:B------:R-:W-:-:S04]  /*0130*/  LEA.HI R4, R3, R38, RZ, 0xa ;  /* 0x0000002603047211 */ /* 0x000fc800078f50ff */
[----:B------:R-:W-:-:S05]  /*0140*/  LOP3.LUT R31, R4, 0xfffffc00, RZ, 0xc0, !PT ;  /* 0xfffffc00041f7812 */ /* 0x000fca00078ec0ff */
[----:B------:R-:W-:Y:S01]  /*0150*/  IMAD.IADD R31, R38, 0x1, -R31 ;  /* 0x00000001261f7824 */ /* 0x000fe200078e0a1f */
[----:B------:R-:W-:-:S03]  /*0160*/  SGXT R37, R37, 0x1 ;  /* 0x000000012525781a */ /* 0x000fc60000000200 */
[----:B--2---:R-:W-:Y:S01]  /*0170*/  IMAD.WIDE R16, R31, 0x4, R42 ;  /* 0x000000041f107825 */ /* 0x004fe200078e022a */
[----:B------:R-:W-:-:S04]  /*0180*/  LOP3.LUT R0, R38, 0x4, RZ, 0xfc, !PT ;  /* 0x0000000426007812 */ /* 0x000fc800078efcff */
[----:B------:R-:W-:Y:S01]  /*0190*/  LEA.HI R2, R37, R0, RZ, 0xa ;  /* 0x0000000025027211 */ /* 0x000fe200078f50ff */
[----:B------:R-:W2:Y:S01]  /*01a0*/  LDG.E.EL.128 R16, desc[UR6][R16.64] ;  /* 0x0000000610107981 */ /* 0x000ea2000c2e1d00 */
[----:B------:R-:W-:Y:S01]  /*01b0*/  IMAD.SHL.U32 R4, R4, 0x100, RZ ;  /* 0x0000010004047824 */ /* 0x000fe200078e00ff */
[----:B------:R-:W-:Y:S02]  /*01c0*/  SHF.R.U32.HI R3, RZ, 0x2, R32 ;  /* 0x00000002ff037819 */ /* 0x000fe40000011620 */
[----:B------:R-:W-:Y:S01]  /*01d0*/  LOP3.LUT R29, R2, 0xfffffc00, RZ, 0xc0, !PT ;  /* 0xfffffc00021d7812 */ /* 0x000fe200078ec0ff */
[----:B----4-:R-:W-:Y:S01]  /*01e0*/  IMAD.SHL.U32 R2, R5, 0x40, RZ ;  /* 0x0000004005027824 */ /* 0x010fe200078e00ff */
[----:B------:R-:W-:Y:S02]  /*01f0*/  LOP3.LUT R35, R4, 0xfffc0000, RZ, 0xc0, !PT ;  /* 0xfffc000004237812 */ /* 0x000fe400078ec0ff */
[----:B------:R-:W-:Y:S01]  /*0200*/  SGXT.U32 R3, R3, 0x6 ;  /* 0x000000060303781a */ /* 0x000fe20000000000 */
[----:B------:R-:W-:-:S03]  /*0210*/  IMAD.IADD R29, R0, 0x1, -R29 ;  /* 0x00000001001d7824 */ /* 0x000fc600078e0a1d */
[----:B------:R-:W-:Y:S01]  /*0220*/  LOP3.LUT R0, R2, R3, RZ, 0xfc, !PT ;  /* 0x0000000302007212 */ /* 0x000fe200078efcff */
[----:B------:R-:W-:-:S03]  /*0230*/  IMAD.WIDE R4, R29, 0x4, R42 ;  /* 0x000000041d047825 */ /* 0x000fc600078e022a */
[C---:B------:R-:W-:Y:S01]  /*0240*/  ISETP.GE.AND P0, PT, R0.reuse, 0x100, PT ;  /* 0x000001000000780c */ /* 0x040fe20003f06270 */
[----:B------:R-:W-:Y:S02]  /*0250*/  IMAD R35, R0, 0x400, R35 ;  /* 0x0000040000237824 */ /* 0x000fe400078e0223 */
[----:B------:R-:W3:Y:S01]  /*0260*/  LDG.E.EL.128 R4, desc[UR6][R4.64] ;  /* 0x0000000604047981 */ /* 0x000ee2000c2e1d00 */
[----:B-----5:R-:W-:-:S04]  /*0270*/  IMAD.WIDE R24, R31, 0x4, R44 ;  /* 0x000000041f187825 */ /* 0x020fc800078e022c */
[----:B------:R-:W-:Y:S02]  /*0280*/  IMAD.IADD R0, R31, 0x1, R35 ;  /* 0x000000011f007824 */ /* 0x000fe400078e0223 */
[----:B------:R-:W4:Y:S02]  /*0290*/  LDG.E.EL.128 R24, desc[UR6][R24.64] ;  /* 0x0000000618187981 */ /* 0x000f24000c2e1d00 */
[----:B0-----:R-:W-:-:S05]  /*02a0*/  IMAD.WIDE R48, R0, 0x4, R46 ;  /* 0x0000000400307825 */ /* 0x001fca00078e022e */
[----:B------:R0:W4:Y:S01]  /*02b0*/  @!P0 LDG.E.EL.128 R20, desc[UR6][R48.64] ;  /* 0x0000000630148981 */ /* 0x000122000c2e1d00 */
[C---:B------:R-:W-:Y:S02]  /*02c0*/  IMAD.IADD R41, R29.reuse, 0x1, R35 ;  /* 0x000000011d297824 */ /* 0x040fe400078e0223 */
[----:B------:R-:W-:-:S04]  /*02d0*/  IMAD.WIDE R12, R29, 0x4, R44 ;  /* 0x000000041d0c7825 */ /* 0x000fc800078e022c */
[----:B------:R-:W-:Y:S02]  /*02e0*/  IMAD.WIDE R40, R41, 0x4, R46 ;  /* 0x0000000429287825 */ /* 0x000fe400078e022e */
[----:B------:R-:W5:Y:S01]  /*02f0*/  LDG.E.EL.128 R12, desc[UR6][R12.64] ;  /* 0x000000060c0c7981 */ /* 0x000f62000c2e1d00 */
[----:B0-----:R-:W0:Y:S03]  /*0300*/  LDC.64 R48, c[0x0][0x230] ;  /* 0x00008c00ff307b82 */ /* 0x001e260000000a00 */
[----:B------:R1:W5:Y:S01]  /*0310*/  @!P0 LDG.E.EL.128 R8, desc[UR6][R40.64] ;  /* 0x0000000628088981 */ /* 0x000362000c2e1d00 */
[----:B--2---:R-:W-:Y:S01]  /*0320*/  FADD R28, R16, 9.9999997473787516356e-06 ;  /* 0x3727c5ac101c7421 */ /* 0x004fe20000000000 */
[----:B------:R-:W-:Y:S01]  /*0330*/  FADD R16, R17, 9.9999997473787516356e-06 ;  /* 0x3727c5ac11107421 */ /* 0x000fe20000000000 */
[----:B------:R-:W-:-:S04]  /*0340*/  FADD R17, R18, 9.9999997473787516356e-06 ;  /* 0x3727c5ac12117421 */ /* 0x000fc80000000000 */
[----:B------:R-:W2:Y:S08]  /*0350*/  MUFU.SQRT R28, R28 ;  /* 0x0000001c001c7308 */ /* 0x000eb00000002000 */
[----:B------:R-:W0:Y:S01]  /*0360*/  MUFU.SQRT R16, R16 ;  /* 0x0000001000107308 */ /* 0x000e220000002000 */
[----:B------:R-:W-:-:S07]  /*0370*/  FADD R19, R19, 9.9999997473787516356e-06 ;  /* 0x3727c5ac13137421 */ /* 0x000fce0000000000 */
[----:B------:R-:W1:Y:S01]  /*0380*/  MUFU.SQRT R17, R17 ;  /* 0x0000001100117308 */ /* 0x000e620000002000 */
[----:B---3--:R-:W-:Y:S01]  /*0390*/  FADD R7, R7, 9.9999997473787516356e-06 ;  /* 0x3727c5ac07077421 */ /* 0x008fe20000000000 */
[----:B--2---:R-:W-:Y:S02]  /*03a0*/  FSETP.GT.AND P1, PT, R28, 8.50705917302346158658e+37, PT ;  /* 0x7e8000001c00780b */ /* 0x004fe40003f24000 */
[----:B0-----:R-:W-:-:S04]  /*03b0*/  FSETP.GT.AND P5, PT, R16, 8.50705917302346158658e+37, PT ;  /* 0x7e8000001000780b */ /* 0x001fc80003fa4000 */
[----:B------:R0:W2:Y:S01]  /*03c0*/  MUFU.SQRT R18, R19 ;  /* 0x0000001300127308 */ /* 0x0000a20000002000 */
[----:B------:R-:W-:Y:S02]  /*03d0*/  FSETP.GEU.AND P6, PT, R28, 1.175494350822287508e-38, PT ;  /* 0x008000001c00780b */ /* 0x000fe40003fce000 */
[----:B------:R-:W-:Y:S02]  /*03e0*/  FSETP.GEU.AND P3, PT, R16, 1.175494350822287508e-38, PT ;  /* 0x008000001000780b */ /* 0x000fe40003f6e000 */
[----:B-1----:R-:W-:-:S03]  /*03f0*/  FSETP.GT.AND P4, PT, R17, 8.50705917302346158658e+37, PT ;  /* 0x7e8000001100780b */ /* 0x002fc60003f84000 */
[----:B------:R-:W1:Y:S01]  /*0400*/  MUFU.SQRT R7, R7 ;  /* 0x0000000700077308 */ /* 0x000e620000002000 */
[----:B------:R-:W-:Y:S01]  /*0410*/  FSETP.GEU.AND P2, PT, R17, 1.175494350822287508e-38, PT ;  /* 0x008000001100780b */ /* 0x000fe20003f4e000 */
[----:B------:R-:W-:Y:S01]  /*0420*/  @P1 FMUL R28, R28, 0.25 ;  /* 0x3e8000001c1c1820 */ /* 0x000fe20000400000 */
[----:B------:R-:W-:Y:S01]  /*0430*/  FSEL R41, R34, 1, P1 ;  /* 0x3f80000022297808 */ /* 0x000fe20000800000 */
[----:B------:R-:W-:Y:S01]  /*0440*/  @P5 FMUL R16, R16, 0.25 ;  /* 0x3e80000010105820 */ /* 0x000fe20000400000 */
[----:B0-----:R-:W-:Y:S01]  /*0450*/  FSEL R19, R34, 1, P5 ;  /* 0x3f80000022137808 */ /* 0x001fe20002800000 */
[----:B----4-:R-:W-:Y:S01]  /*0460*/  FADD R20, -R24, R20 ;  /* 0x0000001418147221 */ /* 0x010fe20000000100 */
[----:B--2---:R-:W-:Y:S01]  /*0470*/  FSETP.GT.AND P1, PT, R18, 8.50705917302346158658e+37, PT ;  /* 0x7e8000001200780b */ /* 0x004fe20003f24000 */
[----:B------:R-:W-:Y:S01]  /*0480*/  @!P6 FMUL R28, R28, 16777216 ;  /* 0x4b8000001c1ce820 */ /* 0x000fe20000400000 */
[----:B------:R-:W-:Y:S01]  /*0490*/  FSEL R24, R34, 1, P4 ;  /* 0x3f80000022187808 */ /* 0x000fe20002000000 */
[----:B------:R-:W-:Y:S01]  /*04a0*/  @!P3 FMUL R16, R16, 16777216 ;  /* 0x4b8000001010b820 */ /* 0x000fe20000400000 */
[----:B------:R-:W-:Y:S01]  /*04b0*/  @!P6 FMUL R41, R41, 16777216 ;  /* 0x4b8000002929e820 */ /* 0x000fe20000400000 */
[----:B------:R-:W-:Y:S01]  /*04c0*/  @P4 FMUL R17, R17, 0.25 ;  /* 0x3e80000011114820 */ /* 0x000fe20000400000 */
[----:B------:R-:W-:Y:S01]  /*04d0*/  @!P3 FMUL R19, R19, 16777216 ;  /* 0x4b8000001313b820 */ /* 0x000fe20000400000 */
[----:B------:R-:W-:-:S02]  /*04e0*/  FSETP.GEU.AND P6, PT, R18, 1.175494350822287508e-38, PT ;  /* 0x008000001200780b */ /* 0x000fc40003fce000 */
[----:B-1----:R-:W-:Y:S01]  /*04f0*/  FSETP.GT.AND P3, PT, R7, 8.50705917302346158658e+37, PT ;  /* 0x7e8000000700780b */ /* 0x002fe20003f64000 */
[----:B------:R-:W-:Y:S01]  /*0500*/  @!P2 FMUL R17, R17, 16777216 ;  /* 0x4b8000001111a820 */ /* 0x000fe20000400000 */
[----:B------:R-:W-:Y:S01]  /*0510*/  @!P2 FMUL R24, R24, 16777216 ;  /* 0x4b8000001818a820 */ /* 0x000fe20000400000 */
[----:B------:R-:W-:Y:S01]  /*0520*/  FSETP.GEU.AND P2, PT, R7, 1.175494350822287508e-38, PT ;  /* 0x008000000700780b */ /* 0x000fe20003f4e000 */
[----:B------:R-:W-:Y:S01]  /*0530*/  @P1 FMUL R18, R18, 0.25 ;  /* 0x3e80000012121820 */ /* 0x000fe20000400000 */
[----:B------:R-:W0:Y:S06]  /*0540*/  MUFU.RCP R28, R28 ;  /* 0x0000001c001c7308 */ /* 0x000e2c0000001000 */
[----:B------:R-:W-:-:S02]  /*0550*/  @!P6 FMUL R18, R18, 16777216 ;  /* 0x4b8000001212e820 */ /* 0x000fc40000400000 */
[----:B------:R-:W1:Y:S01]  /*0560*/  MUFU.RCP R16, R16 ;  /* 0x0000001000107308 */ /* 0x000e620000001000 */
[----:B------:R-:W-:-:S04]  /*0570*/  @P3 FMUL R7, R7, 0.25 ;  /* 0x3e80000007073820 */ /* 0x000fc80000400000 */
[----:B------:R-:W-:-:S03]  /*0580*/  @!P2 FMUL R7, R7, 16777216 ;  /* 0x4b8000000707a820 */ /* 0x000fc60000400000 */
[----:B------:R-:W2:Y:S08]  /*0590*/  MUFU.RCP R36, R18 ;  /* 0x0000001200247308 */ /* 0x000eb00000001000 */
[----:B------:R3:W4:Y:S01]  /*05a0*/  MUFU.RCP R39, R17 ;  /* 0x0000001100277308 */ /* 0x0007220000001000 */
[----:B------:R-:W-:Y:S01]  /*05b0*/  FADD R21, -R25, R21 ;  /* 0x0000001519157221 */ /* 0x000fe20000000100 */
[----:B0-----:R-:W-:Y:S01]  /*05c0*/  FMUL R41, R28, R41 ;  /* 0x000000291c297220 */ /* 0x001fe20000400000 */
[----:B-1----:R-:W-:-:S05]  /*05d0*/  FMUL R16, R16, R19 ;  /* 0x0000001310107220 */ /* 0x002fca0000400000 */
[----:B------:R-:W0:Y:S01]  /*05e0*/  MUFU.RCP R7, R7 ;  /* 0x0000000700077308 */ /* 0x000e220000001000 */
[C---:B---3--:R-:W-:Y:S02]  /*05f0*/  FSEL R17, R34.reuse, 1, P1 ;  /* 0x3f80000022117808 */ /* 0x048fe40000800000 */
[----:B------:R-:W-:-:S03]  /*0600*/  FSEL R18, R34, 1, P3 ;  /* 0x3f80000022127808 */ /* 0x000fc60001800000 */
[----:B------:R-:W-:Y:S01]  /*0610*/  @!P6 FMUL R17, R17, 16777216 ;  /* 0x4b8000001111e820 */ /* 0x000fe20000400000 */
[----:B------:R-:W-:Y:S01]  /*0620*/  FMUL R41, R41, R20 ;  /* 0x0000001429297220 */ /* 0x000fe20000400000 */
[----:B------:R-:W-:Y:S01]  /*0630*/  FMUL R40, R16, R21 ;  /* 0x0000001510287220 */ /* 0x000fe20000400000 */
[----:B------:R-:W-:Y:S01]  /*0640*/  FADD R23, -R27, R23 ;  /* 0x000000171b177221 */ /* 0x000fe20000000100 */
[----:B--2---:R-:W-:Y:S01]  /*0650*/  FMUL R36, R36, R17 ;  /* 0x0000001124247220 */ /* 0x004fe20000400000 */
[----:B------:R-:W-:Y:S01]  /*0660*/  FADD R22, -R26, R22 ;  /* 0x000000161a167221 */ /* 0x000fe20000000100 */
[----:B------:R-:W-:-:S04]  /*0670*/  IMAD.WIDE R16, R31, 0x4, R50 ;  /* 0x000000041f107825 */ /* 0x000fc800078e0232 */
[----:B------:R-:W-:Y:S01]  /*0680*/  @!P2 FMUL R18, R18, 16777216 ;  /* 0x4b8000001212a820 */ /* 0x000fe20000400000 */
[----:B----4-:R-:W-:Y:S01]  /*0690*/  FMUL R39, R39, R24 ;  /* 0x0000001827277220 */ /* 0x010fe20000400000 */
[----:B------:R-:W-:-:S04]  /*06a0*/  IMAD.WIDE R20, R31, 0x4, R48 ;  /* 0x000000041f147825 */ /* 0x000fc800078e0230 */
[----:B-----5:R-:W-:Y:S01]  /*06b0*/  FADD R10, -R14, R10 ;  /* 0x0000000a0e0a7221 */ /* 0x020fe20000000100 */
[----:B------:R-:W-:Y:S01]  /*06c0*/  FMUL R39, R39, R22 ;  /* 0x0000001627277220 */ /* 0x000fe20000400000 */
[----:B------:R-:W-:Y:S01]  /*06d0*/  FMUL R36, R36, R23 ;  /* 0x0000001724247220 */ /* 0x000fe20000400000 */
[----:B0-----:R-:W-:Y:S02]  /*06e0*/  FMUL R14, R7, R18 ;  /* 0x00000012070e7220 */ /* 0x001fe40000400000 */
[----:B------:R-:W2:Y:S04]  /*06f0*/  LDG.E.EL.128 R16, desc[UR6][R16.64] ;  /* 0x0000000610107981 */ /* 0x000ea8000c2e1d00 */
[----:B------:R-:W2:Y:S01]  /*0700*/  LDG.E.EL.128 R20, desc[UR6][R20.64] ;  /* 0x0000000614147981 */ /* 0x000ea2000c2e1d00 */
[----:B------:R-:W-:-:S04]  /*0710*/  IMAD.WIDE R24, R29, 0x4, R50 ;  /* 0x000000041d187825 */ /* 0x000fc800078e0232 */
[----:B------:R-:W-:Y:S02]  /*0720*/  IMAD.WIDE R28, R29, 0x4, R48 ;  /* 0x000000041d1c7825 */ /* 0x000fe400078e0230 */
[----:B------:R-:W3:Y:S04]  /*0730*/  LDG.E.EL.128 R24, desc[UR6][R24.64] ;  /* 0x0000000618187981 */ /* 0x000ee8000c2e1d00 */
[----:B------:R-:W3:Y:S01]  /*0740*/  LDG.E.EL.128 R28, desc[UR6][R28.64] ;  /* 0x000000061c1c7981 */ /* 0x000ee2000c2e1d00 */
[----:B------:R-:W-:-:S04]  /*0750*/  FADD R6, R6, 9.9999997473787516356e-06 ;  /* 0x3727c5ac06067421 */ /* 0x000fc80000000000 */
[----:B------:R-:W0:Y:S02]  /*0760*/  MUFU.SQRT R7, R6 ;  /* 0x0000000600077308 */ /* 0x000e240000002000 */
[C---:B0-----:R-:W-:Y:S02]  /*0770*/  FSETP.GT.AND P1, PT, R7.reuse, 8.50705917302346158658e+37, PT ;  /* 0x7e8000000700780b */ /* 0x041fe40003f24000 */
[----:B------:R-:W-:-:S11]  /*0780*/  FSETP.GEU.AND P2, PT, R7, 1.175494350822287508e-38, PT ;  /* 0x008000000700780b */ /* 0x000fd60003f4e000 */
[----:B------:R-:W-:-:S04]  /*0790*/  @P1 FMUL R7, R7, 0.25 ;  /* 0x3e80000007071820 */ /* 0x000fc80000400000 */
[----:B------:R-:W-:Y:S01]  /*07a0*/  @!P2 FMUL R7, R7, 16777216 ;  /* 0x4b8000000707a820 */ /* 0x000fe20000400000 */
[----:B------:R-:W-:-:S05]  /*07b0*/  FADD R11, -R15, R11 ;  /* 0x0000000b0f0b7221 */ /* 0x000fca0000000100 */
[----:B------:R-:W0:Y:S01]  /*07c0*/  MUFU.RCP R7, R7 ;  /* 0x0000000700077308 */ /* 0x000e220000001000 */
[----:B------:R-:W-:Y:S01]  /*07d0*/  FADD R9, -R13, R9 ;  /* 0x000000090d097221 */ /* 0x000fe20000000100 */
[----:B--2---:R-:W-:Y:S01]  /*07e0*/  FFMA R41, R16, R41, R20 ;  /* 0x0000002910297223 */ /* 0x004fe20000000014 */
[----:B------:R-:W-:Y:S01]  /*07f0*/  FMUL R16, R14, R11 ;  /* 0x0000000b0e107220 */ /* 0x000fe20000400000 */
[----:B------:R-:W-:-:S05]  /*0800*/  FSEL R14, R34, 1, P1 ;  /* 0x3f800000220e7808 */ /* 0x000fca0000800000 */
[----:B------:R-:W-:-:S04]  /*0810*/  @!P2 FMUL R14, R14, 16777216 ;  /* 0x4b8000000e0ea820 */ /* 0x000fc80000400000 */
[----:B0-----:R-:W-:-:S04]  /*0820*/  FMUL R11, R7, R14 ;  /* 0x0000000e070b7220 */ /* 0x001fc80000400000 */
[----:B------:R-:W-:Y:S01]  /*0830*/  FMUL R11, R11, R10 ;  /* 0x0000000a0b0b7220 */ /* 0x000fe20000400000 */
[----:B------:R-:W-:-:S06]  /*0840*/  FADD R10, R5, 9.9999997473787516356e-06 ;  /* 0x3727c5ac050a7421 */ /* 0x000fcc0000000000 */
[----:B------:R-:W0:Y:S01]  /*0850*/  MUFU.SQRT R10, R10 ;  /* 0x0000000a000a7308 */ /* 0x000e220000002000 */
[----:B------:R-:W-:Y:S01]  /*0860*/  FFMA R40, R17, R40, R21 ;  /* 0x0000002811287223 */ /* 0x000fe20000000015 */
[----:B------:R-:W-:-:S06]  /*0870*/  FADD R21, R4, 9.9999997473787516356e-06 ;  /* 0x3727c5ac04157421 */ /* 0x000fcc0000000000 */
[----:B------:R-:W1:Y:S01]  /*0880*/  MUFU.SQRT R21, R21 ;  /* 0x0000001500157308 */ /* 0x000e620000002000 */
[C---:B0-----:R-:W-:Y:S02]  /*0890*/  FSETP.GT.AND P2, PT, R10.reuse, 8.50705917302346158658e+37, PT ;  /* 0x7e8000000a00780b */ /* 0x041fe40003f44000 */
[----:B------:R-:W-:Y:S02]  /*08a0*/  FSETP.GEU.AND P4, PT, R10, 1.175494350822287508e-38, PT ;  /* 0x008000000a00780b */ /* 0x000fe40003f8e000 */
[----:B-1----:R-:W-:-:S09]  /*08b0*/  FSETP.GT.AND P1, PT, R21, 8.50705917302346158658e+37, PT ;  /* 0x7e8000001500780b */ /* 0x002fd20003f24000 */
[----:B------:R-:W-:Y:S01]  /*08c0*/  @P2 FMUL R10, R10, 0.25 ;  /* 0x3e8000000a0a2820 */ /* 0x000fe20000400000 */
[----:B------:R-:W-:Y:S01]  /*08d0*/  FSETP.GEU.AND P3, PT, R21, 1.175494350822287508e-38, PT ;  /* 0x008000001500780b */ /* 0x000fe20003f6e000 */
[----:B---3--:R-:W-:Y:S02]  /*08e0*/  FFMA R31, R27, R16, R31 ;  /* 0x000000101b1f7223 */ /* 0x008fe4000000001f */
[----:B------:R-:W-:Y:S01]  /*08f0*/  @!P4 FMUL R10, R10, 16777216 ;  /* 0x4b8000000a0ac820 */ /* 0x000fe20000400000 */
[----:B------:R-:W-:-:S04]  /*0900*/  LOP3.LUT R16, R38, 0x8, RZ, 0xfc, !PT ;  /* 0x0000000826107812 */ /* 0x000fc800078efcff */
[----:B------:R-:W-:Y:S01]  /*0910*/  LEA.HI R6, R37, R16, RZ, 0xa ;  /* 0x0000001025067211 */ /* 0x000fe200078f50ff */
[----:B------:R-:W0:Y:S01]  /*0920*/  MUFU.RCP R10, R10 ;  /* 0x0000000a000a7308 */ /* 0x000e220000001000 */
[----:B------:R-:W-:Y:S01]  /*0930*/  @P1 FMUL R21, R21, 0.25 ;  /* 0x3e80000015151820 */ /* 0x000fe20000400000 */
[----:B------:R-:W-:Y:S01]  /*0940*/  FFMA R30, R26, R11, R30 ;  /* 0x0000000b1a1e7223 */ /* 0x000fe2000000001e */
[----:B------:R-:W-:Y:S02]  /*0950*/  LOP3.LUT R5, R6, 0xfffffc00, RZ, 0xc0, !PT ;  /* 0xfffffc0006057812 */ /* 0x000fe400078ec0ff */
[----:B------:R-:W-:Y:S01]  /*0960*/  FSEL R11, R34, 1, P2 ;  /* 0x3f800000220b7808 */ /* 0x000fe20001000000 */
[----:B------:R-:W-:Y:S01]  /*0970*/  @!P3 FMUL R21, R21, 16777216 ;  /* 0x4b8000001515b820 */ /* 0x000fe20000400000 */
[----:B------:R-:W-:Y:S01]  /*0980*/  FFMA R39, R18, R39, R22 ;  /* 0x0000002712277223 */ /* 0x000fe20000000016 */
[----:B------:R-:W-:Y:S02]  /*0990*/  IMAD.IADD R16, R16, 0x1, -R5 ;  /* 0x0000000110107824 */ /* 0x000fe400078e0a05 */
[----:B------:R-:W1:Y:S01]  /*09a0*/  MUFU.RCP R18, R21 ;  /* 0x0000001500127308 */ /* 0x000e620000001000 */
[----:B------:R-:W-:Y:S01]  /*09b0*/  @!P4 FMUL R11, R11, 16777216 ;  /* 0x4b8000000b0bc820 */ /* 0x000fe20000400000 */
[----:B------:R-:W-:Y:S01]  /*09c0*/  IMAD.IADD R15, R16, 0x1, R35 ;  /* 0x00000001100f7824 */ /* 0x000fe200078e0223 */
[----:B------:R-:W-:-:S02]  /*09d0*/  CS2R R4, SRZ ;  /* 0x0000000000047805 */ /* 0x000fc4000001ff00 */
[----:B0-----:R-:W-:Y:S01]  /*09e0*/  FMUL R20, R10, R11 ;  /* 0x0000000b0a147220 */ /* 0x001fe20000400000 */
[----:B------:R-:W-:Y:S02]  /*09f0*/  FSEL R11, R34, 1, P1 ;  /* 0x3f800000220b7808 */ /* 0x000fe40000800000 */
[----:B------:R-:W-:Y:S01]  /*0a00*/  CS2R R6, SRZ ;  /* 0x0000000000067805 */ /* 0x000fe2000001ff00 */
[----:B------:R-:W-:-:S04]  /*0a10*/  IMAD.WIDE R14, R15, 0x4, R46 ;  /* 0x000000040f0e7825 */ /* 0x000fc800078e022e */
[----:B------:R-:W-:Y:S01]  /*0a20*/  FFMA R36, R19, R36, R23 ;  /* 0x0000002413247223 */ /* 0x000fe20000000017 */
[----:B------:R-:W-:Y:S01]  /*0a30*/  FADD R19, -R12, R8 ;  /* 0x000000080c137221 */ /* 0x000fe20000000100 */
[----:B------:R-:W-:Y:S01]  /*0a40*/  FMUL R20, R20, R9 ;  /* 0x0000000914147220 */ /* 0x000fe20000400000 */
[----:B------:R-:W-:Y:S01]  /*0a50*/  @!P3 FMUL R11, R11, 16777216 ;  /* 0x4b8000000b0bb820 */ /* 0x000fe20000400000 */
[----:B------:R-:W-:Y:S01]  /*0a60*/  IMAD.WIDE R8, R16, 0x4, R42 ;  /* 0x0000000410087825 */ /* 0x000fe200078e022a */
[----:B------:R0:W2:Y:S03]  /*0a70*/  @!P0 LDG.E.EL.128 R4, desc[UR6][R14.64] ;  /* 0x000000060e048981 */ /* 0x0000a6000c2e1d00 */
[----:B-1----:R-:W-:Y:S02]  /*0a80*/  FMUL R18, R18, R11 ;  /* 0x0000000b12127220 */ /* 0x002fe40000400000 */
[----:B------:R-:W3:Y:S01]  /*0a90*/  LDG.E.EL.128 R8, desc[UR6][R8.64] ;  /* 0x0000000608087981 */ /* 0x000ee2000c2e1d00 */
[----:B0-----:R-:W-:-:S06]  /*0aa0*/  IMAD.WIDE R14, R16, 0x4, R44 ;  /* 0x00000004100e7825 */ /* 0x001fcc00078e022c */
[----:B------:R-:W2:Y:S01]  /*0ab0*/  LDG.E.EL.128 R12, desc[UR6][R14.64] ;  /* 0x000000060e0c7981 */ /* 0x000ea2000c2e1d00 */
[----:B------:R-:W-:-:S04]  /*0ac0*/  LOP3.LUT R38, R38, 0xc, RZ, 0xfc, !PT ;  /* 0x0000000c26267812 */ /* 0x000fc800078efcff */
[----:B------:R-:W-:-:S04]  /*0ad0*/  LEA.HI R37, R37, R38, RZ, 0xa ;  /* 0x0000002625257211 */ /* 0x000fc800078f50ff */
[----:B------:R-:W-:Y:S01]  /*0ae0*/  LOP3.LUT R17, R37, 0xfffffc00, RZ, 0xc0, !PT ;  /* 0xfffffc0025117812 */ /* 0x000fe200078ec0ff */
[----:B------:R-:W-:-:S04]  /*0af0*/  FMUL R23, R18, R19 ;  /* 0x0000001312177220 */ /* 0x000fc80000400000 */
[----:B------:R-:W-:-:S04]  /*0b00*/  IMAD.IADD R17, R38, 0x1, -R17 ;  /* 0x0000000126117824 */ /* 0x000fc800078e0a11 */
[----:B------:R-:W-:Y:S02]  /*0b10*/  IMAD.IADD R19, R17, 0x1, R35 ;  /* 0x0000000111137824 */ /* 0x000fe400078e0223 */
[----:B------:R-:W-:Y:S01]  /*0b20*/  FFMA R37, R25, R20, R29 ;  /* 0x0000001419257223 */ /* 0x000fe2000000001d */
[----:B------:R-:W-:Y:S01]  /*0b30*/  FFMA R35, R24, R23, R28 ;  /* 0x0000001718237223 */ /* 0x000fe2000000001c */
[----:B------:R-:W-:-:S04]  /*0b40*/  IMAD.WIDE R20, R16, 0x4, R48 ;  /* 0x0000000410147825 */ /* 0x000fc800078e0230 */
[----:B------:R-:W-:Y:S02]  /*0b50*/  IMAD.WIDE R46, R19, 0x4, R46 ;  /* 0x00000004132e7825 */ /* 0x000fe400078e022e */
[----:B------:R-:W4:Y:S02]  /*0b60*/  LDG.E.EL.128 R20, desc[UR6][R20.64] ;  /* 0x0000000614147981 */ /* 0x000f24000c2e1d00 */
[----:B------:R-:W-:-:S04]  /*0b70*/  IMAD.WIDE R18, R16, 0x4, R50 ;  /* 0x0000000410127825 */ /* 0x000fc800078e0232 */
[----:B------:R-:W-:-:S04]  /*0b80*/  IMAD.WIDE R24, R17, 0x4, R42 ;  /* 0x0000000411187825 */ /* 0x000fc800078e022a */
[----:B------:R-:W-:-:S04]  /*0b90*/  IMAD.WIDE R44, R17, 0x4, R44 ;  /* 0x00000004112c7825 */ /* 0x000fc800078e022c */
[----:B------:R-:W-:-:S04]  /*0ba0*/  IMAD.WIDE R42, R17, 0x4, R50 ;  /* 0x00000004112a7825 */ /* 0x000fc800078e0232 */
[----:B------:R-:W-:Y:S02]  /*0bb0*/  IMAD.WIDE R28, R17, 0x4, R48 ;  /* 0x00000004111c7825 */ /* 0x000fe400078e0230 */
[----:B------:R-:W4:Y:S02]  /*0bc0*/  LDG.E.EL.128 R16, desc[UR6][R18.64] ;  /* 0x0000000612107981 */ /* 0x000f24000c2e1d00 */
[----:B---3--:R-:W-:Y:S01]  /*0bd0*/  FADD R11, R11, 9.9999997473787516356e-06 ;  /* 0x3727c5ac0b0b7421 */ /* 0x008fe20000000000 */
[----:B--2---:R-:W-:-:S03]  /*0be0*/  FADD R7, -R15, R7 ;  /* 0x000000070f077221 */ /* 0x004fc60000000100 */
[----:B------:R-:W0:Y:S02]  /*0bf0*/  MUFU.SQRT R15, R11 ;  /* 0x0000000b000f7308 */ /* 0x000e240000002000 */
[C---:B0-----:R-:W-:Y:S02]  /*0c00*/  FSETP.GT.AND P1, PT, R15.reuse, 8.50705917302346158658e+37, PT ;  /* 0x7e8000000f00780b */ /* 0x041fe40003f24000 */
[----:B------:R-:W-:-:S11]  /*0c10*/  FSETP.GEU.AND P2, PT, R15, 1.175494350822287508e-38, PT ;  /* 0x008000000f00780b */ /* 0x000fd60003f4e000 */
[----:B------:R-:W-:-:S04]  /*0c20*/  @P1 FMUL R15, R15, 0.25 ;  /* 0x3e8000000f0f1820 */ /* 0x000fc80000400000 */
[----:B------:R-:W-:-:S04]  /*0c30*/  @!P2 FMUL R15, R15, 16777216 ;  /* 0x4b8000000f0fa820 */ /* 0x000fc80000400000 */
[----:B------:R-:W0:Y:S01]  /*0c40*/  MUFU.RCP R38, R15 ;  /* 0x0000000f00267308 */ /* 0x000e220000001000 */
[----:B------:R-:W-:-:S05]  /*0c50*/  FSEL R27, R34, 1, P1 ;  /* 0x3f800000221b7808 */ /* 0x000fca0000800000 */
[----:B------:R-:W-:-:S04]  /*0c60*/  @!P2 FMUL R27, R27, 16777216 ;  /* 0x4b8000001b1ba820 */ /* 0x000fc80000400000 */
[----:B0-----:R-:W-:Y:S02]  /*0c70*/  FMUL R38, R38, R27 ;  /* 0x0000001b26267220 */ /* 0x001fe40000400000 */
[----:B------:R-:W2:Y:S01]  /*0c80*/  LDG.E.EL.128 R24, desc[UR6][R24.64] ;  /* 0x0000000618187981 */ /* 0x000ea2000c2e1d00 */
[----:B------:R-:W-:Y:S01]  /*0c90*/  FADD R9, R9, 9.9999997473787516356e-06 ;  /* 0x3727c5ac09097421 */ /* 0x000fe20000000000 */
[----:B------:R-:W-:Y:S01]  /*0ca0*/  FMUL R38, R38, R7 ;  /* 0x0000000726267220 */ /* 0x000fe20000400000 */
[----:B------:R-:W-:Y:S01]  /*0cb0*/  FADD R7, R8, 9.9999997473787516356e-06 ;  /* 0x3727c5ac08077421 */ /* 0x000fe20000000000 */
[----:B------:R-:W-:-:S03]  /*0cc0*/  FADD R10, R10, 9.9999997473787516356e-06 ;  /* 0x3727c5ac0a0a7421 */ /* 0x000fc60000000000 */
[----:B------:R-:W0:Y:S08]  /*0cd0*/  MUFU.SQRT R9, R9 ;  /* 0x0000000900097308 */ /* 0x000e300000002000 */
[----:B------:R-:W1:Y:S08]  /*0ce0*/  MUFU.SQRT R7, R7 ;  /* 0x0000000700077308 */ /* 0x000e700000002000 */
[----:B------:R-:W3:Y:S01]  /*0cf0*/  MUFU.SQRT R8, R10 ;  /* 0x0000000a00087308 */ /* 0x000ee20000002000 */
[----:B0-----:R-:W-:-:S02]  /*0d00*/  FSETP.GT.AND P3, PT, R9, 8.50705917302346158658e+37, PT ;  /* 0x7e8000000900780b */ /* 0x001fc40003f64000 */
[----:B------:R-:W-:Y:S02]  /*0d10*/  FSETP.GEU.AND P4, PT, R9, 1.175494350822287508e-38, PT ;  /* 0x008000000900780b */ /* 0x000fe40003f8e000 */
[C---:B-1----:R-:W-:Y:S01]  /*0d20*/  FSETP.GT.AND P1, PT, R7.reuse, 8.50705917302346158658e+37, PT ;  /* 0x7e8000000700780b */ /* 0x042fe20003f24000 */
[----:B------:R-:W0:Y:S01]  /*0d30*/  S2UR UR5, SR_CgaCtaId ;  /* 0x00000000000579c3 */ /* 0x000e220000008800 */
[----:B------:R-:W-:Y:S01]  /*0d40*/  FSETP.GEU.AND P2, PT, R7, 1.175494350822287508e-38, PT ;  /* 0x008000000700780b */ /* 0x000fe20003f4e000 */
[----:B------:R-:W-:Y:S01]  /*0d50*/  FADD R6, -R14, R6 ;  /* 0x000000060e067221 */ /* 0x000fe20000000100 */
[C---:B---3--:R-:W-:Y:S02]  /*0d60*/  FSETP.GT.AND P5, PT, R8.reuse, 8.50705917302346158658e+37, PT ;  /* 0x7e8000000800780b */ /* 0x048fe40003fa4000 */
[----:B------:R-:W-:-:S03]  /*0d70*/  FSETP.GEU.AND P6, PT, R8, 1.175494350822287508e-38, PT ;  /* 0x008000000800780b */ /* 0x000fc60003fce000 */
[----:B------:R-:W-:Y:S01]  /*0d80*/  @P3 FMUL R9, R9, 0.25 ;  /* 0x3e80000009093820 */ /* 0x000fe20000400000 */
[----:B------:R-:W-:-:S03]  /*0d90*/  SHF.R.U32.HI R14, RZ, 0x4, R32 ;  /* 0x00000004ff0e7819 */ /* 0x000fc60000011620 */
[----:B------:R-:W-:Y:S01]  /*0da0*/  @P1 FMUL R7, R7, 0.25 ;  /* 0x3e80000007071820 */ /* 0x000fe20000400000 */
[----:B------:R-:W-:Y:S01]  /*0db0*/  @!P4 FMUL R9, R9, 16777216 ;  /* 0x4b8000000909c820 */ /* 0x000fe20000400000 */
[----:B------:R-:W-:Y:S02]  /*0dc0*/  SGXT.U32 R14, R14, 0x4 ;  /* 0x000000040e0e781a */ /* 0x000fe40000000000 */
[----:B------:R-:W-:Y:S02]  /*0dd0*/  @!P2 FMUL R7, R7, 16777216 ;  /* 0x4b8000000707a820 */ /* 0x000fe40000400000 */
[----:B------:R-:W-:Y:S01]  /*0de0*/  LOP3.LUT R33, R33, R14, RZ, 0xfc, !PT ;  /* 0x0000000e21217212 */ /* 0x000fe200078efcff */
[----:B------:R-:W-:Y:S01]  /*0df0*/  @P5 FMUL R8, R8, 0.25 ;  /* 0x3e80000008085820 */ /* 0x000fe20000400000 */
[----:B------:R-:W-:Y:S01]  /*0e00*/  IMAD.SHL.U32 R14, R32, 0x400, RZ ;  /* 0x00000400200e7824 */ /* 0x000fe200078e00ff */
[----:B------:R-:W1:Y:S02]  /*0e10*/  MUFU.RCP R9, R9 ;  /* 0x0000000900097308 */ /* 0x000e640000001000 */
[----:B------:R-:W-:Y:S01]  /*0e20*/  @!P6 FMUL R8, R8, 16777216 ;  /* 0x4b8000000808e820 */ /* 0x000fe20000400000 */
[----:B----4-:R-:W-:Y:S01]  /*0e30*/  FFMA R19, R19, R38, R23 ;  /* 0x0000002613137223 */ /* 0x010fe20000000017 */
[----:B------:R-:W-:Y:S01]  /*0e40*/  LOP3.LUT R14, R14, 0xc00, RZ, 0xc0, !PT ;  /* 0x00000c000e0e7812 */ /* 0x000fe200078ec0ff */
[----:B------:R-:W-:Y:S01]  /*0e50*/  FADD R11, -R12, R4 ;  /* 0x000000040c0b7221 */ /* 0x000fe20000000100 */
[----:B------:R-:W-:-:S02]  /*0e60*/  FSEL R4, R34, 1, P3 ;  /* 0x3f80000022047808 */ /* 0x000fc40001800000 */
[----:B------:R-:W-:Y:S01]  /*0e70*/  MUFU.RCP R38, R7 ;  /* 0x0000000700267308 */ /* 0x000fe20000001000 */
[----:B------:R-:W-:Y:S01]  /*0e80*/  LOP3.LUT R12, R14, R3, RZ, 0xfc, !PT ;  /* 0x000000030e0c7212 */ /* 0x000fe200078efcff */
[----:B------:R-:W-:-:S06]  /*0e90*/  UMOV UR4, 0x400 ;  /* 0x0000040000047882 */ /* 0x000fcc0000000000 */
[----:B------:R-:W3:Y:S01]  /*0ea0*/  MUFU.RCP R7, R8 ;  /* 0x0000000800077308 */ /* 0x000ee20000001000 */
[----:B0-----:R-:W-:Y:S01]  /*0eb0*/  UPRMT UR4, UR5, 0x654, UR4 ;  /* 0x0000065405047896 */ /* 0x001fe20008000004 */
[----:B------:R-:W-:Y:S01]  /*0ec0*/  FSEL R15, R34, 1, P1 ;  /* 0x3f800000220f7808 */ /* 0x000fe20000800000 */
[----:B------:R-:W-:Y:S01]  /*0ed0*/  @!P4 FMUL R4, R4, 16777216 ;  /* 0x4b8000000404c820 */ /* 0x000fe20000400000 */
[----:B------:R-:W-:-:S03]  /*0ee0*/  FSEL R10, R34, 1, P5 ;  /* 0x3f800000220a7808 */ /* 0x000fc60002800000 */
[----:B-1----:R-:W-:Y:S01]  /*0ef0*/  FMUL R4, R9, R4 ;  /* 0x0000000409047220 */ /* 0x002fe20000400000 */
[----:B------:R-:W-:Y:S01]  /*0f00*/  @!P2 FMUL R15, R15, 16777216 ;  /* 0x4b8000000f0fa820 */ /* 0x000fe20000400000 */
[----:B------:R-:W-:Y:S01]  /*0f10*/  @!P6 FMUL R10, R10, 16777216 ;  /* 0x4b8000000a0ae820 */ /* 0x000fe20000400000 */
[----:B------:R-:W-:Y:S02]  /*0f20*/  LEA.HI R9, R14, UR4, RZ, 0x1c ;  /* 0x000000040e097c11 */ /* 0x000fe4000f8fe0ff */
[----:B------:R-:W-:Y:S01]  /*0f30*/  FSETP.GEU.AND P2, PT, R41, RZ, PT ;  /* 0x000000ff2900720b */ /* 0x000fe20003f4e000 */
[----:B---3--:R-:W-:Y:S02]  /*0f40*/  FMUL R7, R7, R10 ;  /* 0x0000000a07077220 */ /* 0x008fe40000400000 */
[----:B------:R-:W-:Y:S01]  /*0f50*/  IMAD R10, R12, 0x4, R9 ;  /* 0x000000040c0a7824 */ /* 0x000fe200078e0209 */
[----:B------:R-:W-:Y:S02]  /*0f60*/  FSEL R41, R41, RZ, P2 ;  /* 0x000000ff29297208 */ /* 0x000fe40001000000 */
[----:B------:R-:W-:-:S03]  /*0f70*/  FSETP.GEU.AND P3, PT, R40, RZ, PT ;  /* 0x000000ff2800720b */ /* 0x000fc60003f6e000 */
[----:B------:R-:W-:Y:S01]  /*0f80*/  STS [R10], R41 ;  /* 0x000000290a007388 */ /* 0x000fe20000000800 */
[----:B------:R-:W-:Y:S01]  /*0f90*/  FSEL R40, R40, RZ, P3 ;  /* 0x000000ff28287208 */ /* 0x000fe20001800000 */
[----:B------:R-:W-:Y:S01]  /*0fa0*/  FMUL R38, R38, R15 ;  /* 0x0000000f26267220 */ /* 0x000fe20000400000 */
[----:B------:R-:W-:Y:S01]  /*0fb0*/  FADD R5, -R13, R5 ;  /* 0x000000050d057221 */ /* 0x000fe20000000100 */
[----:B------:R-:W-:-:S03]  /*0fc0*/  LOP3.LUT R15, R14, 0x40, RZ, 0xfc, !PT ;  /* 0x000000400e0f7812 */ /* 0x000fc600078efcff */
[----:B------:R-:W-:Y:S01]  /*0fd0*/  FMUL R4, R4, R5 ;  /* 0x0000000504047220 */ /* 0x000fe20000400000 */
[----:B------:R-:W-:Y:S02]  /*0fe0*/  LOP3.LUT R5, R14, 0x80, RZ, 0xfc, !PT ;  /* 0x000000800e057812 */ /* 0x000fe400078efcff */
[----:B------:R-:W-:Y:S02]  /*0ff0*/  LEA.HI R15, R15, UR4, RZ, 0x1c ;  /* 0x000000040f0f7c11 */ /* 0x000fe4000f8fe0ff */
[----:B------:R-:W-:Y:S01]  /*1000*/  LEA.HI R5, R5, UR4, RZ, 0x1c ;  /* 0x0000000405057c11 */ /* 0x000fe2000f8fe0ff */
[----:B------:R-:W-:Y:S02]  /*1010*/  FMUL R7, R7, R6 ;  /* 0x0000000607077220 */ /* 0x000fe40000400000 */
[----:B------:R-:W-:Y:S01]  /*1020*/  IMAD R15, R12, 0x4, R15 ;  /* 0x000000040c0f7824 */ /* 0x000fe200078e020f */
[----:B------:R-:W-:Y:S01]  /*1030*/  LOP3.LUT R6, R14, 0xc0, RZ, 0xfc, !PT ;  /* 0x000000c00e067812 */ /* 0x000fe200078efcff */
[----:B------:R-:W-:-:S03]  /*1040*/  IMAD R5, R12, 0x4, R5 ;  /* 0x000000040c057824 */ /* 0x000fc600078e0205 */
[----:B------:R0:W-:Y:S01]  /*1050*/  STS [R15+0x100], R40 ;  /* 0x000100280f007388 */ /* 0x0001e20000000800 */
[----:B------:R-:W-:Y:S01]  /*1060*/  FFMA R18, R18, R7, R22 ;  /* 0x0000000712127223 */ /* 0x000fe20000000016 */
[----:B------:R-:W-:Y:S01]  /*1070*/  IMAD.SHL.U32 R13, R32, 0x4, RZ ;  /* 0x00000004200d7824 */ /* 0x000fe200078e00ff */
[----:B0-----:R-:W-:-:S05]  /*1080*/  LEA.HI R15, R6, UR4, RZ, 0x1c ;  /* 0x00000004060f7c11 */ /* 0x001fca000f8fe0ff */
[----:B------:R-:W-:Y:S01]  /*1090*/  IMAD R15, R12, 0x4, R15 ;  /* 0x000000040c0f7824 */ /* 0x000fe200078e020f */
[----:B------:R-:W-:Y:S01]  /*10a0*/  LOP3.LUT R2, R2, 0x3c, R13, 0xf8, !PT ;  /* 0x0000003c02027812 */ /* 0x000fe200078ef80d */
[----:B------:R-:W-:Y:S01]  /*10b0*/  FFMA R17, R17, R4, R21 ;  /* 0x0000000411117223 */ /* 0x000fe20000000015 */
[----:B------:R-:W-:Y:S02]  /*10c0*/  FSETP.GTU.AND P2, PT, R41, RZ, PT ;  /* 0x000000ff2900720b */ /* 0x000fe40003f4c000 */
[----:B------:R-:W-:Y:S01]  /*10d0*/  ISETP.GE.AND P1, PT, R2, 0x100, PT ;  /* 0x000001000200780c */ /* 0x000fe20003f26270 */
[----:B------:R-:W-:Y:S01]  /*10e0*/  IMAD R2, R33, 0x100, R2 ;  /* 0x0000010021027824 */ /* 0x000fe200078e0202 */
[C---:B------:R-:W-:Y:S02]  /*10f0*/  LOP3.LUT R51, R14.reuse, 0x140, RZ, 0xfc, !PT ;  /* 0x000001400e337812 */ /* 0x040fe400078efcff */
[C---:B------:R-:W-:Y:S02]  /*1100*/  LOP3.LUT R33, R14.reuse, 0x1c0, RZ, 0xfc, !PT ;  /* 0x000001c00e217812 */ /* 0x040fe400078efcff */
[----:B------:R-:W-:-:S02]  /*1110*/  LOP3.LUT R49, R14, 0x200, RZ, 0xfc, !PT ;  /* 0x000002000e317812 */ /* 0x000fc400078efcff */
[C---:B------:R-:W-:Y:S02]  /*1120*/  LOP3.LUT R41, R14.reuse, 0x280, RZ, 0xfc, !PT ;  /* 0x000002800e297812 */ /* 0x040fe400078efcff */
[----:B------:R-:W-:Y:S02]  /*1130*/  LOP3.LUT R21, R14, 0x2c0, RZ, 0xfc, !PT ;  /* 0x000002c00e157812 */ /* 0x000fe400078efcff */
[----:B------:R-:W-:Y:S02]  /*1140*/  LEA.HI R51, R51, UR4, RZ, 0x1c ;  /* 0x0000000433337c11 */ /* 0x000fe4000f8fe0ff */
[----:B------:R-:W-:Y:S02]  /*1150*/  LEA.HI R33, R33, UR4, RZ, 0x1c ;  /* 0x0000000421217c11 */ /* 0x000fe4000f8fe0ff */
[----:B------:R-:W-:Y:S02]  /*1160*/  LEA.HI R49, R49, UR4, RZ, 0x1c ;  /* 0x0000000431317c11 */ /* 0x000fe4000f8fe0ff */
[----:B------:R-:W-:-:S02]  /*1170*/  LEA.HI R41, R41, UR4, RZ, 0x1c ;  /* 0x0000000429297c11 */ /* 0x000fc4000f8fe0ff */
[----:B------:R-:W-:Y:S02]  /*1180*/  LEA.HI R21, R21, UR4, RZ, 0x1c ;  /* 0x0000000415157c11 */ /* 0x000fe4000f8fe0ff */
[----:B------:R-:W-:Y:S01]  /*1190*/  LOP3.LUT R13, R13, 0x3fc, RZ, 0xc0, !PT ;  /* 0x000003fc0d0d7812 */ /* 0x000fe200078ec0ff */
[C---:B------:R-:W-:Y:S02]  /*11a0*/  IMAD R33, R12.reuse, 0x4, R33 ;  /* 0x000000040c217824 */ /* 0x040fe400078e0221 */
[----:B------:R-:W-:Y:S01]  /*11b0*/  IMAD R21, R12, 0x4, R21 ;  /* 0x000000040c157824 */ /* 0x000fe200078e0215 */
[----:B------:R-:W-:-:S04]  /*11c0*/  SHF.R.U32.HI R32, RZ, 0x2, R32 ;  /* 0x00000002ff207819 */ /* 0x000fc80000011620 */
[----:B------:R-:W-:-:S05]  /*11d0*/  LOP3.LUT R32, R32, 0x3c, RZ, 0xc0, !PT ;  /* 0x0000003c20207812 */ /* 0x000fca00078ec0ff */
[----:B------:R-:W-:Y:S02]  /*11e0*/  VIADD R32, R32, UR4 ;  /* 0x0000000420207c36 */ /* 0x000fe40008000000 */
[----:B--2---:R-:W-:-:S04]  /*11f0*/  FADD R24, R24, 9.9999997473787516356e-06 ;  /* 0x3727c5ac18187421 */ /* 0x004fc80000000000 */
[----:B------:R-:W0:Y:S01]  /*1200*/  MUFU.SQRT R3, R24 ;  /* 0x0000001800037308 */ /* 0x000e220000002000 */
[----:B------:R-:W-:Y:S01]  /*1210*/  FADD R25, R25, 9.9999997473787516356e-06 ;  /* 0x3727c5ac19197421 */ /* 0x000fe20000000000 */
[----:B------:R-:W-:-:S06]  /*1220*/  FADD R26, R26, 9.9999997473787516356e-06 ;  /* 0x3727c5ac1a1a7421 */ /* 0x000fcc0000000000 */
[----:B------:R-:W1:Y:S01]  /*1230*/  MUFU.SQRT R8, R25 ;  /* 0x0000001900087308 */ /* 0x000e620000002000 */
[----:B------:R-:W-:Y:S01]  /*1240*/  FADD R27, R27, 9.9999997473787516356e-06 ;  /* 0x3727c5ac1b1b7421 */ /* 0x000fe20000000000 */
[----:B0-----:R-:W-:-:S06]  /*1250*/  FSETP.GT.AND P6, PT, R3, 8.50705917302346158658e+37, PT ;  /* 0x7e8000000300780b */ /* 0x001fcc0003fc4000 */
[----:B------:R-:W0:Y:S01]  /*1260*/  MUFU.SQRT R9, R26 ;  /* 0x0000001a00097308 */ /* 0x000e220000002000 */
[----:B------:R-:W-:-:S07]  /*1270*/  FSETP.GEU.AND P4, PT, R3, 1.175494350822287508e-38, PT ;  /* 0x008000000300780b */ /* 0x000fce0003f8e000 */
[----:B------:R-:W2:Y:S01]  /*1280*/  MUFU.SQRT R10, R27 ;  /* 0x0000001b000a7308 */ /* 0x000ea20000002000 */
[----:B-1----:R-:W-:Y:S01]  /*1290*/  FSETP.GT.AND P3, PT, R8, 8.50705917302346158658e+37, PT ;  /* 0x7e8000000800780b */ /* 0x002fe20003f64000 */
[----:B------:R-:W-:Y:S01]  /*12a0*/  FMUL R25, R38, R11 ;  /* 0x0000000b26197220 */ /* 0x000fe20000400000 */
[----:B------:R-:W-:Y:S01]  /*12b0*/  FSETP.GEU.AND P5, PT, R8, 1.175494350822287508e-38, PT ;  /* 0x008000000800780b */ /* 0x000fe20003fae000 */
[----:B------:R-:W-:Y:S01]  /*12c0*/  @P6 FMUL R3, R3, 0.25 ;  /* 0x3e80000003036820 */ /* 0x000fe20000400000 */
[C---:B------:R-:W-:Y:S02]  /*12d0*/  FSEL R11, R34.reuse, 1, P6 ;  /* 0x3f800000220b7808 */ /* 0x040fe40003000000 */
[----:B0-----:R-:W-:Y:S01]  /*12e0*/  FSETP.GT.AND P6, PT, R9, 8.50705917302346158658e+37, PT ;  /* 0x7e8000000900780b */ /* 0x001fe20003fc4000 */
[----:B------:R-:W-:Y:S02]  /*12f0*/  @!P4 FMUL R3, R3, 16777216 ;  /* 0x4b8000000303c820 */ /* 0x000fe40000400000 */
[----:B------:R-:W-:Y:S01]  /*1300*/  @!P4 FMUL R11, R11, 16777216 ;  /* 0x4b8000000b0bc820 */ /* 0x000fe20000400000 */
[----:B------:R-:W-:-:S02]  /*1310*/  FSEL R23, R34, 1, P3 ;  /* 0x3f80000022177808 */ /* 0x000fc40001800000 */
[----:B--2---:R-:W-:Y:S01]  /*1320*/  FSETP.GT.AND P4, PT, R10, 8.50705917302346158658e+37, PT ;  /* 0x7e8000000a00780b */ /* 0x004fe20003f84000 */
[----:B------:R-:W-:Y:S02]  /*1330*/  @P3 FMUL R8, R8, 0.25 ;  /* 0x3e80000008083820 */ /* 0x000fe40000400000 */
[----:B------:R-:W-:Y:S01]  /*1340*/  @!P5 FMUL R23, R23, 16777216 ;  /* 0x4b8000001717d820 */ /* 0x000fe20000400000 */
[----:B------:R-:W-:Y:S01]  /*1350*/  FSEL R24, R34, 1, P6 ;  /* 0x3f80000022187808 */ /* 0x000fe20003000000 */
[----:B------:R-:W-:Y:S01]  /*1360*/  @!P5 FMUL R8, R8, 16777216 ;  /* 0x4b8000000808d820 */ /* 0x000fe20000400000 */
[C---:B------:R-:W-:Y:S01]  /*1370*/  FSETP.GEU.AND P5, PT, R9.reuse, 1.175494350822287508e-38, PT ;  /* 0x008000000900780b */ /* 0x040fe20003fae000 */
[----:B------:R-:W-:Y:S01]  /*1380*/  @P6 FMUL R9, R9, 0.25 ;  /* 0x3e80000009096820 */ /* 0x000fe20000400000 */
[----:B------:R-:W-:Y:S02]  /*1390*/  FSETP.GEU.AND P6, PT, R10, 1.175494350822287508e-38, PT ;  /* 0x008000000a00780b */ /* 0x000fe40003fce000 */
[----:B------:R-:W-:-:S03]  /*13a0*/  FSEL R34, R34, 1, P4 ;  /* 0x3f80000022227808 */ /* 0x000fc60002000000 */
[----:B------:R-:W-:Y:S01]  /*13b0*/  @P4 FMUL R10, R10, 0.25 ;  /* 0x3e8000000a0a4820 */ /* 0x000fe20000400000 */
[----:B------:R-:W-:-:S04]  /*13c0*/  FSETP.GEU.AND P4, PT, R39, RZ, PT ;  /* 0x000000ff2700720b */ /* 0x000fc80003f8e000 */
[----:B------:R-:W-:Y:S02]  /*13d0*/  FSEL R26, R39, RZ, P4 ;  /* 0x000000ff271a7208 */ /* 0x000fe40002000000 */
[----:B------:R-:W-:Y:S01]  /*13e0*/  FSETP.GEU.AND P4, PT, R36, RZ, PT ;  /* 0x000000ff2400720b */ /* 0x000fe20003f8e000 */
[----:B------:R-:W-:Y:S01]  /*13f0*/  @!P6 FMUL R10, R10, 16777216 ;  /* 0x4b8000000a0ae820 */ /* 0x000fe20000400000 */
[----:B------:R-:W-:Y:S01]  /*1400*/  @!P6 FMUL R34, R34, 16777216 ;  /* 0x4b8000002222e820 */ /* 0x000fe20000400000 */
[----:B------:R0:W-:Y:S01]  /*1410*/  STS [R5+0x200], R26 ;  /* 0x0002001a05007388 */ /* 0x0001e20000000800 */
[C---:B------:R-:W-:Y:S02]  /*1420*/  FSETP.GEU.AND P6, PT, R35.reuse, RZ, PT ;  /* 0x000000ff2300720b */ /* 0x040fe40003fce000 */
[----:B------:R-:W-:Y:S02]  /*1430*/  FSEL R36, R36, RZ, P4 ;  /* 0x000000ff24247208 */ /* 0x000fe40002000000 */
[----:B------:R-:W-:-:S02]  /*1440*/  FSEL R35, R35, RZ, P6 ;  /* 0x000000ff23237208 */ /* 0x000fc40003000000 */
[----:B0-----:R-:W-:Y:S02]  /*1450*/  LOP3.LUT R5, R14, 0x100, RZ, 0xfc, !PT ;  /* 0x000001000e057812 */ /* 0x001fe400078efcff */
[----:B------:R-:W-:Y:S02]  /*1460*/  FSETP.GEU.AND P6, PT, R37, RZ, PT ;  /* 0x000000ff2500720b */ /* 0x000fe40003fce000 */
[----:B------:R-:W-:Y:S01]  /*1470*/  LEA.HI R7, R5, UR4, RZ, 0x1c ;  /* 0x0000000405077c11 */ /* 0x000fe2000f8fe0ff */
[----:B------:R0:W-:Y:S01]  /*1480*/  STS [R15+0x300], R36 ;  /* 0x000300240f007388 */ /* 0x0001e20000000800 */
[----:B------:R-:W-:-:S03]  /*1490*/  CS2R R4, SRZ ;  /* 0x0000000000047805 */ /* 0x000fc6000001ff00 */
[----:B------:R-:W-:Y:S01]  /*14a0*/  IMAD R22, R12, 0x4, R7 ;  /* 0x000000040c167824 */ /* 0x000fe200078e0207 */
[----:B------:R-:W-:Y:S02]  /*14b0*/  CS2R R6, SRZ ;  /* 0x0000000000067805 */ /* 0x000fe4000001ff00 */
[----:B0-----:R-:W-:Y:S02]  /*14c0*/  FSEL R15, R37, RZ, P6 ;  /* 0x000000ff250f7208 */ /* 0x001fe40003000000 */
[----:B------:R0:W-:Y:S01]  /*14d0*/  STS [R22+0x400], R35 ;  /* 0x0004002316007388 */ /* 0x0001e20000000800 */
[----:B------:R-:W-:Y:S01]  /*14e0*/  FSETP.GEU.AND P6, PT, R30, RZ, PT ;  /* 0x000000ff1e00720b */ /* 0x000fe20003fce000 */
[----:B------:R-:W-:Y:S01]  /*14f0*/  FFMA R16, R16, R25, R20 ;  /* 0x0000001910107223 */ /* 0x000fe20000000014 */
[----:B------:R-:W-:Y:S01]  /*1500*/  LOP3.LUT R20, R14, 0x180, RZ, 0xfc, !PT ;  /* 0x000001800e147812 */ /* 0x000fe200078efcff */
[----:B------:R1:W2:Y:S01]  /*1510*/  @!P0 LDG.E.EL.128 R4, desc[UR6][R46.64] ;  /* 0x000000062e048981 */ /* 0x0002a2000c2e1d00 */
[----:B------:R-:W-:-:S02]  /*1520*/  FSEL R48, R30, RZ, P6 ;  /* 0x000000ff1e307208 */ /* 0x000fc40003000000 */
[----:B------:R-:W-:Y:S02]  /*1530*/  FSETP.GTU.AND P6, PT, R35, RZ, PT ;  /* 0x000000ff2300720b */ /* 0x000fe40003fcc000 */
[C---:B------:R-:W-:Y:S02]  /*1540*/  LOP3.LUT R27, R14.reuse, 0x240, RZ, 0xfc, !PT ;  /* 0x000002400e1b7812 */ /* 0x040fe400078efcff */
[C---:B------:R-:W-:Y:S02]  /*1550*/  LOP3.LUT R39, R14.reuse, 0x300, RZ, 0xfc, !PT ;  /* 0x000003000e277812 */ /* 0x040fe400078efcff */
[C---:B------:R-:W-:Y:S02]  /*1560*/  LOP3.LUT R25, R14.reuse, 0x340, RZ, 0xfc, !PT ;  /* 0x000003400e197812 */ /* 0x040fe400078efcff */
[C---:B------:R-:W-:Y:S02]  /*1570*/  LOP3.LUT R37, R14.reuse, 0x380, RZ, 0xfc, !PT ;  /* 0x000003800e257812 */ /* 0x040fe400078efcff */
[----:B0-----:R-:W-:-:S02]  /*1580*/  LOP3.LUT R35, R14, 0x3c0, RZ, 0xfc, !PT ;  /* 0x000003c00e237812 */ /* 0x001fc400078efcff */
[----:B-1----:R-:W-:Y:S02]  /*1590*/  LEA.HI R47, R20, UR4, RZ, 0x1c ;  /* 0x00000004142f7c11 */ /* 0x002fe4000f8fe0ff */
[----:B------:R-:W-:Y:S02]  /*15a0*/  LEA.HI R27, R27, UR4, RZ, 0x1c ;  /* 0x000000041b1b7c11 */ /* 0x000fe4000f8fe0ff */
[----:B------:R-:W-:Y:S02]  /*15b0*/  LEA.HI R39, R39, UR4, RZ, 0x1c ;  /* 0x0000000427277c11 */ /* 0x000fe4000f8fe0ff */
[----:B------:R-:W-:Y:S02]  /*15c0*/  LEA.HI R25, R25, UR4, RZ, 0x1c ;  /* 0x0000000419197c11 */ /* 0x000fe4000f8fe0ff */
[----:B------:R-:W-:Y:S02]  /*15d0*/  LEA.HI R37, R37, UR4, RZ, 0x1c ;  /* 0x0000000425257c11 */ /* 0x000fe4000f8fe0ff */
[----:B------:R-:W-:Y:S01]  /*15e0*/  LEA.HI R35, R35, UR4, RZ, 0x1c ;  /* 0x0000000423237c11 */ /* 0x000fe2000f8fe0ff */
[----:B------:R-:W-:Y:S01]  /*15f0*/  @!P5 FMUL R9, R9, 16777216 ;  /* 0x4b8000000909d820 */ /* 0x000fe20000400000 */
[----:B------:R-:W-:Y:S01]  /*1600*/  @!P5 FMUL R24, R24, 16777216 ;  /* 0x4b8000001818d820 */ /* 0x000fe20000400000 */
[----:B------:R-:W-:Y:S01]  /*1610*/  FSETP.GTU.AND P4, PT, R26, RZ, PT ;  /* 0x000000ff1a00720b */ /* 0x000fe20003f8c000 */
[----:B------:R-:W-:Y:S01]  /*1620*/  IMAD R14, R12, 0x4, R51 ;  /* 0x000000040c0e7824 */ /* 0x000fe200078e0233 */
[----:B------:R-:W-:Y:S01]  /*1630*/  FSETP.GTU.AND P5, PT, R36, RZ, PT ;  /* 0x000000ff2400720b */ /* 0x000fe20003fac000 */
[C---:B------:R-:W-:Y:S01]  /*1640*/  IMAD R47, R12.reuse, 0x4, R47 ;  /* 0x000000040c2f7824 */ /* 0x040fe200078e022f */
[----:B------:R-:W-:Y:S01]  /*1650*/  LOP3.LUT R36, R13, 0x800, RZ, 0xfc, !PT ;  /* 0x000008000d247812 */ /* 0x000fe200078efcff */
[----:B------:R-:W-:-:S02]  /*1660*/  IMAD R30, R12, 0x4, R49 ;  /* 0x000000040c1e7824 */ /* 0x000fc400078e0231 */
[C---:B------:R-:W-:Y:S02]  /*1670*/  IMAD R27, R12.reuse, 0x4, R27 ;  /* 0x000000040c1b7824 */ /* 0x040fe400078e021b */
[C---:B------:R-:W-:Y:S02]  /*1680*/  IMAD R20, R12.reuse, 0x4, R41 ;  /* 0x000000040c147824 */ /* 0x040fe400078e0229 */
[C---:B------:R-:W-:Y:S02]  /*1690*/  IMAD R22, R12.reuse, 0x4, R39 ;  /* 0x000000040c167824 */ /* 0x040fe400078e0227 */
[C---:B------:R-:W-:Y:S02]  /*16a0*/  IMAD R25, R12.reuse, 0x4, R25 ;  /* 0x000000040c197824 */ /* 0x040fe400078e0219 */
[C---:B------:R-:W-:Y:S01]  /*16b0*/  IMAD R26, R12.reuse, 0x4, R37 ;  /* 0x000000040c1a7824 */ /* 0x040fe200078e0225 */
[C---:B------:R-:W-:Y:S01]  /*16c0*/  LOP3.LUT R37, R13.reuse, 0xc00, RZ, 0xfc, !PT ;  /* 0x00000c000d257812 */ /* 0x040fe200078efcff */
[----:B------:R-:W-:Y:S01]  /*16d0*/  IMAD R35, R12, 0x4, R35 ;  /* 0x000000040c237824 */ /* 0x000fe200078e0223 */
[----:B------:R-:W-:-:S02]  /*16e0*/  LOP3.LUT R12, R13, 0x400, RZ, 0xfc, !PT ;  /* 0x000004000d0c7812 */ /* 0x000fc400078efcff */
[----:B------:R-:W-:Y:S02]  /*16f0*/  SHF.R.U32.HI R36, RZ, 0x4, R36 ;  /* 0x00000004ff247819 */ /* 0x000fe40000011624 */
[----:B------:R-:W-:Y:S02]  /*1700*/  SHF.R.U32.HI R12, RZ, 0x4, R12 ;  /* 0x00000004ff0c7819 */ /* 0x000fe4000001160c */
[----:B------:R-:W-:Y:S02]  /*1710*/  SHF.R.U32.HI R37, RZ, 0x4, R37 ;  /* 0x00000004ff257819 */ /* 0x000fe40000011625 */
[----:B------:R-:W-:Y:S02]  /*1720*/  LOP3.LUT R12, R12, 0x7c, RZ, 0xc0, !PT ;  /* 0x0000007c0c0c7812 */ /* 0x000fe400078ec0ff */
[----:B------:R-:W-:Y:S02]  /*1730*/  LOP3.LUT R36, R36, 0xbc, RZ, 0xc0, !PT ;  /* 0x000000bc24247812 */ /* 0x000fe400078ec0ff */
[----:B------:R-:W-:Y:S01]  /*1740*/  LOP3.LUT R37, R37, 0xfc, RZ, 0xc0, !PT ;  /* 0x000000fc25257812 */ /* 0x000fe200078ec0ff */
[----:B------:R0:W-:Y:S01]  /*1750*/  STS [R14+0x500], R15 ;  /* 0x0005000f0e007388 */ /* 0x0001e20000000800 */
[----:B------:R-:W-:-:S02]  /*1760*/  VIADD R12, R12, UR4 ;  /* 0x000000040c0c7c36 */ /* 0x000fc40008000000 */
[----:B------:R-:W-:Y:S02]  /*1770*/  VIADD R36, R36, UR4 ;  /* 0x0000000424247c36 */ /* 0x000fe40008000000 */
[----:B------:R-:W-:Y:S02]  /*1780*/  IMAD R46, R13, 0x4, R32 ;  /* 0x000000040d2e7824 */ /* 0x000fe400078e0220 */
[----:B0-----:R-:W-:Y:S01]  /*1790*/  VIADD R14, R37, UR4 ;  /* 0x00000004250e7c36 */ /* 0x001fe20008000000 */
[----:B------:R-:W-:Y:S01]  /*17a0*/  SEL R37, RZ, 0x1, P5 ;  /* 0x00000001ff257807 */ /* 0x000fe20002800000 */
[----:B------:R-:W-:Y:S01]  /*17b0*/  IMAD R38, R13, 0x4, R36 ;  /* 0x000000040d267824 */ /* 0x000fe200078e0224 */
[----:B------:R-:W-:Y:S01]  /*17c0*/  FSETP.GTU.AND P5, PT, R15, RZ, PT ;  /* 0x000000ff0f00720b */ /* 0x000fe20003fac000 */
[C---:B------:R-:W-:Y:S01]  /*17d0*/  IMAD R39, R13.reuse, 0x4, R12 ;  /* 0x000000040d277824 */ /* 0x040fe200078e020c */
[----:B------:R-:W-:Y:S01]  /*17e0*/  FSETP.GTU.AND P3, PT, R40, RZ, PT ;  /* 0x000000ff2800720b */ /* 0x000fe20003f6c000 */
[----:B------:R-:W-:Y:S01]  /*17f0*/  IMAD R36, R13, 0x4, R14 ;  /* 0x000000040d247824 */ /* 0x000fe200078e020e */
[----:B------:R-:W3:Y:S01]  /*1800*/  LDG.E.EL.128 R40, desc[UR6][R42.64] ;  /* 0x000000062a287981 */ /* 0x000ee2000c2e1d00 */
[----:B------:R-:W0:Y:S08]  /*1810*/  MUFU.RCP R50, R3 ;  /* 0x0000000300327308 */ /* 0x000e300000001000 */
[----:B------:R-:W1:Y:S01]  /*1820*/  MUFU.RCP R8, R8 ;  /* 0x0000000800087308 */ /* 0x000e620000001000 */
[----:B------:R-:W2:Y:S07]  /*1830*/  LDG.E.EL.128 R12, desc[UR6][R44.64] ;  /* 0x000000062c0c7981 */ /* 0x000eae000c2e1d00 */
[----:B------:R-:W4:Y:S01]  /*1840*/  MUFU.RCP R9, R9 ;  /* 0x0000000900097308 */ /* 0x000f220000001000 */
[----:B------:R5:W-:Y:S01]  /*1850*/  STS [R47+0x600], R48 ;  /* 0x000600302f007388 */ /* 0x000be20000000800 */
[----:B------:R-:W-:Y:S01]  /*1860*/  SEL R32, RZ, 0x1, P4 ;  /* 0x00000001ff207807 */ /* 0x000fe20002000000 */
[----:B------:R-:W-:Y:S01]  /*1870*/  ULDC.64 UR4, c[0x0][0x240] ;  /* 0x0000900000047ab9 */ /* 0x000fe20000000a00 */
[----:B--2---:R-:W-:Y:S01]  /*1880*/  FADD R15, -R15, R7 ;  /* 0x000000070f0f7221 */ /* 0x004fe20000000100 */
[----:B------:R-:W-:Y:S01]  /*1890*/  FADD R14, -R14, R6 ;  /* 0x000000060e0e7221 */ /* 0x000fe20000000100 */
[----:B------:R-:W-:Y:S01]  /*18a0*/  FADD R13, -R13, R5 ;  /* 0x000000050d0d7221 */ /* 0x000fe20000000100 */
[----:B------:R-:W-:-:S02]  /*18b0*/  FADD R12, -R12, R4 ;  /* 0x000000040c0c7221 */ /* 0x000fc40000000100 */
[----:B------:R2:W3:Y:S01]  /*18c0*/  LDG.E.EL.128 R4, desc[UR6][R28.64] ;  /* 0x000000061c047981 */ /* 0x0004e2000c2e1d00 */
[----:B-----5:R-:W5:Y:S01]  /*18d0*/  MUFU.RCP R47, R10 ;  /* 0x0000000a002f7308 */ /* 0x020f620000001000 */
[----:B0-----:R-:W-:Y:S01]  /*18e0*/  FMUL R45, R50, R11 ;  /* 0x0000000b322d7220 */ /* 0x001fe20000400000 */
[----:B-1----:R-:W-:Y:S01]  /*18f0*/  FMUL R44, R8, R23 ;  /* 0x00000017082c7220 */ /* 0x002fe20000400000 */
[----:B----4-:R-:W-:Y:S01]  /*1900*/  FMUL R23, R9, R24 ;  /* 0x0000001809177220 */ /* 0x010fe20000400000 */
[----:B------:R-:W-:Y:S01]  /*1910*/  SEL R24, RZ, 0x1, P2 ;  /* 0x00000001ff187807 */ /* 0x000fe20001000000 */
[----:B------:R-:W-:Y:S01]  /*1920*/  FMUL R45, R45, R12 ;  /* 0x0000000c2d2d7220 */ /* 0x000fe20000400000 */
[----:B------:R-:W-:Y:S02]  /*1930*/  FSETP.GEU.AND P2, PT, R16, RZ, PT ;  /* 0x000000ff1000720b */ /* 0x000fe40003f4e000 */
[----:B------:R-:W-:Y:S02]  /*1940*/  SEL R11, RZ, 0x1, P3 ;  /* 0x00000001ff0b7807 */ /* 0x000fe40001800000 */
[----:B------:R-:W-:-:S02]  /*1950*/  FSETP.GEU.AND P3, PT, R31, RZ, PT ;  /* 0x000000ff1f00720b */ /* 0x000fc40003f6e000 */
[----:B------:R-:W-:Y:S01]  /*1960*/  FSEL R3, R16, RZ, P2 ;  /* 0x000000ff10037208 */ /* 0x000fe20001000000 */
[----:B------:R-:W-:Y:S01]  /*1970*/  FMUL R23, R23, R14 ;  /* 0x0000000e17177220 */ /* 0x000fe20000400000 */
[----:B------:R-:W-:Y:S01]  /*1980*/  FSETP.GEU.AND P2, PT, R18, RZ, PT ;  /* 0x000000ff1200720b */ /* 0x000fe20003f4e000 */
[----:B-----5:R-:W-:Y:S01]  /*1990*/  FMUL R34, R47, R34 ;  /* 0x000000222f227220 */ /* 0x020fe20000400000 */
[----:B------:R-:W-:Y:S01]  /*19a0*/  FSEL R12, R31, RZ, P3 ;  /* 0x000000ff1f0c7208 */ /* 0x000fe20001800000 */
[----:B------:R-:W-:Y:S01]  /*19b0*/  FMUL R44, R44, R13 ;  /* 0x0000000d2c2c7220 */ /* 0x000fe20000400000 */
[C---:B------:R-:W-:Y:S02]  /*19c0*/  FSETP.GEU.AND P3, PT, R17.reuse, RZ, PT ;  /* 0x000000ff1100720b */ /* 0x040fe40003f6e000 */
[----:B--2---:R-:W-:Y:S01]  /*19d0*/  FSEL R29, R18, RZ, P2 ;  /* 0x000000ff121d7208 */ /* 0x004fe20001000000 */
[----:B------:R-:W-:Y:S01]  /*19e0*/  FMUL R34, R34, R15 ;  /* 0x0000000f22227220 */ /* 0x000fe20000400000 */
[----:B------:R-:W-:-:S02]  /*19f0*/  FSEL R8, R17, RZ, P3 ;  /* 0x000000ff11087208 */ /* 0x000fc40001800000 */
[C---:B------:R-:W-:Y:S02]  /*1a00*/  FSETP.GEU.AND P3, PT, R19.reuse, RZ, PT ;  /* 0x000000ff1300720b */ /* 0x040fe40003f6e000 */
[----:B------:R-:W-:Y:S02]  /*1a10*/  PRMT R11, R24, 0x3340, R11 ;  /* 0x00003340180b7816 */ /* 0x000fe4000000000b */
[----:B------:R-:W-:Y:S01]  /*1a20*/  FSEL R24, R19, RZ, P3 ;  /* 0x000000ff13187208 */ /* 0x000fe20001800000 */
[----:B------:R-:W-:Y:S04]  /*1a30*/  STS [R33+0x700], R12 ;  /* 0x0007000c21007388 */ /* 0x000fe80000000800 */
[----:B------:R-:W-:Y:S04]  /*1a40*/  STS [R30+0x800], R3 ;  /* 0x000800031e007388 */ /* 0x000fe80000000800 */
[----:B------:R0:W-:Y:S04]  /*1a50*/  STS [R27+0x900], R8 ;  /* 0x000900081b007388 */ /* 0x0001e80000000800 */
[----:B------:R-:W-:Y:S04]  /*1a60*/  STS [R20+0xa00], R29 ;  /* 0x000a001d14007388 */ /* 0x000fe80000000800 */
[----:B------:R-:W-:Y:S01]  /*1a70*/  STS [R21+0xb00], R24 ;  /* 0x000b001815007388 */ /* 0x000fe20000000800 */
[----:B------:R-:W-:-:S04]  /*1a80*/  FSETP.GTU.AND P4, PT, R48, RZ, PT ;  /* 0x000000ff3000720b */ /* 0x000fc80003f8c000 */
[----:B0-----:R-:W-:Y:S02]  /*1a90*/  SEL R27, RZ, 0x1, P4 ;  /* 0x00000001ff1b7807 */ /* 0x001fe40002000000 */
[----:B------:R-:W-:Y:S02]  /*1aa0*/  SEL R30, RZ, 0x1, P6 ;  /* 0x00000001ff1e7807 */ /* 0x000fe40003000000 */
[----:B------:R-:W-:Y:S01]  /*1ab0*/  PRMT R32, R32, 0x3340, R37 ;  /* 0x0000334020207816 */ /* 0x000fe20000000025 */
[----:B---3--:R-:W-:Y:S01]  /*1ac0*/  FFMA R4, R40, R45, R4 ;  /* 0x0000002d28047223 */ /* 0x008fe20000000004 */
[----:B------:R-:W-:Y:S01]  /*1ad0*/  FFMA R6, R42, R23, R6 ;  /* 0x000000172a067223 */ /* 0x000fe20000000006 */
[----:B------:R-:W-:-:S03]  /*1ae0*/  FFMA R5, R41, R44, R5 ;  /* 0x0000002c29057223 */ /* 0x000fc60000000005 */
[----:B------:R-:W-:Y:S01]  /*1af0*/  FSETP.GEU.AND P2, PT, R4, RZ, PT ;  /* 0x000000ff0400720b */ /* 0x000fe20003f4e000 */
[----:B------:R-:W-:-:S03]  /*1b00*/  FFMA R7, R43, R34, R7 ;  /* 0x000000222b077223 */ /* 0x000fc60000000007 */
[----:B------:R-:W-:Y:S02]  /*1b10*/  FSEL R9, R4, RZ, P2 ;  /* 0x000000ff04097208 */ /* 0x000fe40001000000 */
[C---:B------:R-:W-:Y:S02]  /*1b20*/  FSETP.GEU.AND P2, PT, R6.reuse, RZ, PT ;  /* 0x000000ff0600720b */ /* 0x040fe40003f4e000 */
[----:B------:R-:W-:Y:S02]  /*1b30*/  FSETP.GEU.AND P3, PT, R5, RZ, PT ;  /* 0x000000ff0500720b */ /* 0x000fe40003f6e000 */
[----:B------:R-:W-:Y:S02]  /*1b40*/  FSEL R31, R6, RZ, P2 ;  /* 0x000000ff061f7208 */ /* 0x000fe40001000000 */
[----:B------:R-:W-:Y:S02]  /*1b50*/  FSETP.GEU.AND P2, PT, R7, RZ, PT ;  /* 0x000000ff0700720b */ /* 0x000fe40003f4e000 */
[----:B------:R-:W-:-:S02]  /*1b60*/  FSEL R10, R5, RZ, P3 ;  /* 0x000000ff050a7208 */ /* 0x000fc40001800000 */
[----:B------:R-:W-:Y:S01]  /*1b70*/  FSEL R28, R7, RZ, P2 ;  /* 0x000000ff071c7208 */ /* 0x000fe20001000000 */
[----:B------:R-:W-:Y:S04]  /*1b80*/  STS [R22+0xc00], R9 ;  /* 0x000c000916007388 */ /* 0x000fe80000000800 */
[----:B------:R-:W-:Y:S04]  /*1b90*/  STS [R25+0xd00], R10 ;  /* 0x000d000a19007388 */ /* 0x000fe80000000800 */
[----:B------:R0:W-:Y:S04]  /*1ba0*/  STS [R26+0xe00], R31 ;  /* 0x000e001f1a007388 */ /* 0x0001e80000000800 */
[----:B------:R1:W-:Y:S01]  /*1bb0*/  STS [R35+0xf00], R28 ;  /* 0x000f001c23007388 */ /* 0x0003e20000000800 */
[----:B------:R-:W-:Y:S01]  /*1bc0*/  BAR.SYNC.DEFER_BLOCKING 0x0 ;  /* 0x0000000000007b1d */ /* 0x000fe20000010000 */
[----:B------:R-:W-:-:S04]  /*1bd0*/  FSETP.GTU.AND P3, PT, R12, RZ, PT ;  /* 0x000000ff0c00720b */ /* 0x000fc80003f6c000 */
[----:B0-----:R-:W-:Y:S02]  /*1be0*/  SEL R26, RZ, 0x1, P3 ;  /* 0x00000001ff1a7807 */ /* 0x001fe40001800000 */
[----:B------:R-:W-:Y:S02]  /*1bf0*/  FSETP.GTU.AND P3, PT, R24, RZ, PT ;  /* 0x000000ff1800720b */ /* 0x000fe40003f6c000 */
[----:B------:R-:W0:Y:S01]  /*1c00*/  LDC.64 R24, c[0x0][0x238] ;  /* 0x00008e00ff187b82 */ /* 0x000e220000000a00 */
[----:B------:R-:W-:Y:S04]  /*1c10*/  LDS R4, [R46] ;  /* 0x000000002e047984 */ /* 0x000fe80000000800 */
[----:B------:R-:W-:Y:S04]  /*1c20*/  LDS R5, [R46+0x4] ;  /* 0x000004002e057984 */ /* 0x000fe80000000800 */
[----:B------:R-:W-:Y:S04]  /*1c30*/  LDS R6, [R46+0x8] ;  /* 0x000008002e067984 */ /* 0x000fe80000000800 */
[----:B------:R-:W2:Y:S04]  /*1c40*/  LDS R7, [R46+0xc] ;  /* 0x00000c002e077984 */ /* 0x000ea80000000800 */
[----:B------:R-:W-:Y:S04]  /*1c50*/  LDS R12, [R39+0x1000] ;  /* 0x00100000270c7984 */ /* 0x000fe80000000800 */
[----:B------:R-:W-:Y:S04]  /*1c60*/  LDS R13, [R39+0x1004] ;  /* 0x00100400270d7984 */ /* 0x000fe80000000800 */
[----:B------:R-:W-:Y:S04]  /*1c70*/  LDS R14, [R39+0x1008] ;  /* 0x00100800270e7984 */ /* 0x000fe80000000800 */
[----:B------:R-:W3:Y:S04]  /*1c80*/  LDS R15, [R39+0x100c] ;  /* 0x00100c00270f7984 */ /* 0x000ee80000000800 */
[----:B------:R-:W-:Y:S04]  /*1c90*/  LDS R16, [R38+0x2000] ;  /* 0x0020000026107984 */ /* 0x000fe80000000800 */
[----:B------:R-:W-:Y:S04]  /*1ca0*/  LDS R17, [R38+0x2004] ;  /* 0x0020040026117984 */ /* 0x000fe80000000800 */
[----:B------:R-:W-:Y:S04]  /*1cb0*/  LDS R18, [R38+0x2008] ;  /* 0x0020080026127984 */ /* 0x000fe80000000800 */
[----:B------:R-:W4:Y:S04]  /*1cc0*/  LDS R19, [R38+0x200c] ;  /* 0x00200c0026137984 */ /* 0x000f280000000800 */
[----:B------:R-:W-:Y:S04]  /*1cd0*/  LDS R20, [R36+0x3000] ;  /* 0x0030000024147984 */ /* 0x000fe80000000800 */
[----:B------:R-:W-:Y:S04]  /*1ce0*/  LDS R21, [R36+0x3004] ;  /* 0x0030040024157984 */ /* 0x000fe80000000800 */
[----:B------:R-:W-:Y:S04]  /*1cf0*/  LDS R22, [R36+0x3008] ;  /* 0x0030080024167984 */ /* 0x000fe80000000800 */
[----:B------:R-:W5:Y:S01]  /*1d00*/  LDS R23, [R36+0x300c] ;  /* 0x00300c0024177984 */ /* 0x000f620000000800 */
[----:B------:R-:W-:-:S02]  /*1d10*/  FSETP.GTU.AND P2, PT, R29, RZ, PT ;  /* 0x000000ff1d00720b */ /* 0x000fc40003f4c000 */
[----:B------:R-:W-:Y:S02]  /*1d20*/  SEL R29, RZ, 0x1, P5 ;  /* 0x00000001ff1d7807 */ /* 0x000fe40002800000 */
[----:B------:R-:W-:Y:S02]  /*1d30*/  SEL R33, RZ, 0x1, P3 ;  /* 0x00000001ff217807 */ /* 0x000fe40001800000 */
[----:B------:R-:W-:Y:S02]  /*1d40*/  SEL R34, RZ, 0x1, P2 ;  /* 0x00000001ff227807 */ /* 0x000fe40001000000 */
[----:B------:R-:W-:Y:S02]  /*1d50*/  FSETP.GTU.AND P2, PT, R3, RZ, PT ;  /* 0x000000ff0300720b */ /* 0x000fe40003f4c000 */
[----:B------:R-:W-:Y:S02]  /*1d60*/  FSETP.GTU.AND P3, PT, R8, RZ, PT ;  /* 0x000000ff0800720b */ /* 0x000fe40003f6c000 */
[----:B------:R-:W-:-:S02]  /*1d70*/  FSETP.GTU.AND P5, PT, R28, RZ, PT ;  /* 0x000000ff1c00720b */ /* 0x000fc40003fac000 */
[----:B------:R-:W-:Y:S02]  /*1d80*/  FSETP.GTU.AND P4, PT, R31, RZ, PT ;  /* 0x000000ff1f00720b */ /* 0x000fe40003f8c000 */
[----:B------:R-:W-:Y:S02]  /*1d90*/  SEL R31, RZ, 0x1, P3 ;  /* 0x00000001ff1f7807 */ /* 0x000fe40001800000 */
[----:B------:R-:W-:Y:S02]  /*1da0*/  SEL R8, RZ, 0x1, P2 ;  /* 0x00000001ff087807 */ /* 0x000fe40001000000 */
[----:B------:R-:W-:Y:S02]  /*1db0*/  SEL R3, RZ, 0x1, P5 ;  /* 0x00000001ff037807 */ /* 0x000fe40002800000 */
[----:B-1----:R-:W-:Y:S02]  /*1dc0*/  SEL R28, RZ, 0x1, P4 ;  /* 0x00000001ff1c7807 */ /* 0x002fe40002000000 */
[----:B------:R-:W-:-:S02]  /*1dd0*/  FSETP.GTU.AND P3, PT, R10, RZ, PT ;  /* 0x000000ff0a00720b */ /* 0x000fc40003f6c000 */
[----:B------:R-:W-:Y:S02]  /*1de0*/  FSETP.GTU.AND P2, PT, R9, RZ, PT ;  /* 0x000000ff0900720b */ /* 0x000fe40003f4c000 */
[----:B------:R-:W-:Y:S02]  /*1df0*/  PRMT R31, R8, 0x3340, R31 ;  /* 0x00003340081f7816 */ /* 0x000fe4000000001f */
[----:B------:R-:W-:Y:S02]  /*1e00*/  PRMT R10, R28, 0x3340, R3 ;  /* 0x000033401c0a7816 */ /* 0x000fe40000000003 */
[----:B------:R-:W-:Y:S02]  /*1e10*/  SEL R3, RZ, 0x1, P3 ;  /* 0x00000001ff037807 */ /* 0x000fe40001800000 */
[----:B------:R-:W-:Y:S01]  /*1e20*/  SEL R8, RZ, 0x1, P2 ;  /* 0x00000001ff087807 */ /* 0x000fe20001000000 */
[----:B------:R-:W-:Y:S01]  /*1e30*/  VIADD R9, R2, 0x1000 ;  /* 0x0000100002097836 */ /* 0x000fe20000000000 */
[----:B------:R-:W-:-:S02]  /*1e40*/  PRMT R26, R27, 0x3340, R26 ;  /* 0x000033401b1a7816 */ /* 0x000fc4000000001a */
[----:B------:R-:W-:Y:S01]  /*1e50*/  PRMT R27, R30, 0x3340, R29 ;  /* 0x000033401e1b7816 */ /* 0x000fe2000000001d */
[----:B------:R-:W-:Y:S01]  /*1e60*/  VIADD R29, R2, 0x2000 ;  /* 0x00002000021d7836 */ /* 0x000fe20000000000 */
[----:B------:R-:W-:Y:S01]  /*1e70*/  PRMT R30, R34, 0x3340, R33 ;  /* 0x00003340221e7816 */ /* 0x000fe20000000021 */
[----:B------:R-:W-:Y:S01]  /*1e80*/  VIADD R33, R2, 0x3000 ;  /* 0x0000300002217836 */ /* 0x000fe20000000000 */
[----:B------:R-:W-:Y:S01]  /*1e90*/  PRMT R37, R8, 0x3340, R3 ;  /* 0x0000334008257816 */ /* 0x000fe20000000003 */
[----:B0-----:R-:W-:Y:S01]  /*1ea0*/  IMAD.WIDE R2, R2, 0x4, R24 ;  /* 0x0000000402027825 */ /* 0x001fe200078e0218 */
[----:B------:R-:W-:-:S03]  /*1eb0*/  IADD3 R34, P2, R0, UR4, RZ ;  /* 0x0000000400227c10 */ /* 0x000fc6000ff5e0ff */
[--C-:B------:R-:W-:Y:S01]  /*1ec0*/  IMAD.WIDE R8, R9, 0x4, R24.reuse ;  /* 0x0000000409087825 */ /* 0x100fe200078e0218 */
[----:B--2---:R0:W-:Y:S03]  /*1ed0*/  @!P1 STG.E.128 desc[UR6][R2.64], R4 ;  /* 0x0000000402009986 */ /* 0x0041e6000c101d06 */
[--C-:B------:R-:W-:Y:S01]  /*1ee0*/  IMAD.WIDE R28, R29, 0x4, R24.reuse ;  /* 0x000000041d1c7825 */ /* 0x100fe200078e0218 */
[----:B---3--:R0:W-:Y:S03]  /*1ef0*/  @!P1 STG.E.128 desc[UR6][R8.64], R12 ;  /* 0x0000000c08009986 */ /* 0x0081e6000c101d06 */
[----:B------:R-:W-:Y:S01]  /*1f00*/  IMAD.WIDE R24, R33, 0x4, R24 ;  /* 0x0000000421187825 */ /* 0x000fe200078e0218 */
[----:B----4-:R0:W-:Y:S01]  /*1f10*/  @!P1 STG.E.128 desc[UR6][R28.64], R16 ;  /* 0x000000101c009986 */ /* 0x0101e2000c101d06 */
[----:B------:R-:W-:-:S03]  /*1f20*/  LEA.HI.X.SX32 R35, R0, UR5, 0x1, P2 ;  /* 0x0000000500237c11 */ /* 0x000fc600090f0eff */
[----:B-----5:R0:W-:Y:S01]  /*1f30*/  @!P1 STG.E.128 desc[UR6][R24.64], R20 ;  /* 0x0000001418009986 */ /* 0x0201e2000c101d06 */
[----:B------:R-:W-:Y:S02]  /*1f40*/  PRMT R40, R11, 0x5410, R32 ;  /* 0x000054100b287816 */ /* 0x000fe40000000020 */
[----:B------:R-:W-:Y:S02]  /*1f50*/  PRMT R41, R27, 0x5410, R26 ;  /* 0x000054101b297816 */ /* 0x000fe4000000001a */
[----:B------:R-:W-:Y:S02]  /*1f60*/  PRMT R42, R31, 0x5410, R30 ;  /* 0x000054101f2a7816 */ /* 0x000fe4000000001e */
[----:B------:R-:W-:Y:S01]  /*1f70*/  PRMT R43, R37, 0x5410, R10 ;  /* 0x00005410252b7816 */ /* 0x000fe2000000000a */
[----:B0-----:R-:W-:Y:S06]  /*1f80*/  @P0 EXIT ;  /* 0x000000000000094d */ /* 0x001fec0003800000 */
[----:B------:R-:W-:Y:S01]  /*1f90*/  STG.E.128 desc[UR6][R34.64], R40 ;  /* 0x0000002822007986 */ /* 0x000fe2000c101d06 */
[----:B------:R-:W-:Y:S05]  /*1fa0*/  EXIT ;  /* 0x000000000000794d */ /* 0x000fea0003800000 */
.L_x_0:
[----:B------:R-:W-:-:S00]  /*1fb0*/  BRA `(.L_x_0) ;  /* 0xfffffffc00fc7947 */ /* 0x000fc0000383ffff */
[----:B------:R-:W-:-:S00]  /*1fc0*/  NOP ;  /* 0x0000000000007918 */ /* 0x000fc00000000000 */
        /* <DEDUP_REMOVED lines=11> */
.L_x_1:


//--------------------- .nv.global.init           --------------------------
	.section	.nv.global.init,"aw",@progbits
.nv.global.init:
	.type		_$_str,@object
	.size		_$_str,(_$_str_$_2 - _$_str)
_$_str:
        /*0000*/ 	.byte	0x5f, 0x5f, 0x43, 0x55, 0x44, 0x41, 0x5f, 0x46, 0x54, 0x5a, 0x00
	.type		_$_str_$_2,@object
	.size		_$_str_$_2,(.L_1 - _$_str_$_2)
_$_str_$_2:
        /*000b*/ 	.byte	0x5f, 0x5f, 0x43, 0x55, 0x44, 0x41, 0x5f, 0x50, 0x52, 0x45, 0x43, 0x5f, 0x53, 0x51, 0x52, 0x54
        /*001b*/ 	.byte	0x00
.L_1:


//--------------------- .nv.shared.triton_poi_fused__native_batch_norm_legit_no_training_relu_threshold_backward_18 --------------------------
	.section	.nv.shared.triton_poi_fused__native_batch_norm_legit_no_training_relu_threshold_backward_18,"aw",@nobits
	.sectionflags	@""
	.align	16
	.zero		1024


//--------------------- .nv.constant0.triton_poi_fused__native_batch_norm_legit_no_training_relu_threshold_backward_18 --------------------------
	.section	.nv.constant0.triton_poi_fused__native_batch_norm_legit_no_training_relu_threshold_backward_18,"a",@progbits
	.sectionflags	@""
	.align	4
.nv.constant0.triton_poi_fused__native_batch_norm_legit_no_training_relu_threshold_backward_18:
	.zero		592
